//
// Generated by NVIDIA NVVM Compiler
//
// Compiler Build ID: CL-36424714
// Cuda compilation tools, release 13.0, V13.0.88
// Based on NVVM 20.0.0
//

.version 9.0
.target sm_100
.address_size 64

	// .globl	_Z17mobius_add_kernelPfPKfS1_fii

.visible .entry _Z17mobius_add_kernelPfPKfS1_fii(
	.param .u64 .ptr .align 1 _Z17mobius_add_kernelPfPKfS1_fii_param_0,
	.param .u64 .ptr .align 1 _Z17mobius_add_kernelPfPKfS1_fii_param_1,
	.param .u64 .ptr .align 1 _Z17mobius_add_kernelPfPKfS1_fii_param_2,
	.param .f32 _Z17mobius_add_kernelPfPKfS1_fii_param_3,
	.param .u32 _Z17mobius_add_kernelPfPKfS1_fii_param_4,
	.param .u32 _Z17mobius_add_kernelPfPKfS1_fii_param_5
)
{
	.reg .pred 	%p<21>;
	.reg .b32 	%r<42>;
	.reg .b32 	%f<203>;
	.reg .b64 	%rd<65>;

	ld.param.u64 	%rd24, [_Z17mobius_add_kernelPfPKfS1_fii_param_0];
	ld.param.u64 	%rd22, [_Z17mobius_add_kernelPfPKfS1_fii_param_1];
	ld.param.u64 	%rd23, [_Z17mobius_add_kernelPfPKfS1_fii_param_2];
	ld.param.f32 	%f39, [_Z17mobius_add_kernelPfPKfS1_fii_param_3];
	ld.param.u32 	%r25, [_Z17mobius_add_kernelPfPKfS1_fii_param_4];
	ld.param.u32 	%r24, [_Z17mobius_add_kernelPfPKfS1_fii_param_5];
	cvta.to.global.u64 	%rd1, %rd24;
	mov.u32 	%r26, %ctaid.x;
	mov.u32 	%r27, %ntid.x;
	mov.u32 	%r28, %tid.x;
	mad.lo.s32 	%r1, %r26, %r27, %r28;
	setp.ge.s32 	%p1, %r1, %r25;
	@%p1 bra 	$L__BB0_25;
	cvta.to.global.u64 	%rd2, %rd22;
	cvta.to.global.u64 	%rd3, %rd23;
	mul.lo.s32 	%r29, %r24, %r1;
	cvt.s64.s32 	%rd4, %r29;
	mul.wide.s32 	%rd25, %r29, 4;
	add.s64 	%rd5, %rd2, %rd25;
	add.s64 	%rd6, %rd3, %rd25;
	setp.lt.s32 	%p2, %r24, 1;
	mov.f32 	%f200, 0f00000000;
	mov.f32 	%f201, %f200;
	mov.f32 	%f202, %f200;
	@%p2 bra 	$L__BB0_13;
	and.b32  	%r2, %r24, 7;
	setp.lt.u32 	%p3, %r24, 8;
	mov.f32 	%f202, 0f00000000;
	mov.b32 	%r36, 0;
	mov.f32 	%f201, %f202;
	mov.f32 	%f200, %f202;
	@%p3 bra 	$L__BB0_5;
	and.b32  	%r36, %r24, 2147483640;
	neg.s32 	%r34, %r36;
	shl.b64 	%rd26, %rd4, 2;
	add.s64 	%rd27, %rd26, 16;
	add.s64 	%rd61, %rd2, %rd27;
	add.s64 	%rd60, %rd3, %rd27;
	mov.f32 	%f202, 0f00000000;
$L__BB0_4:
	.pragma "nounroll";
	ld.global.f32 	%f44, [%rd61+-16];
	fma.rn.f32 	%f45, %f44, %f44, %f200;
	ld.global.f32 	%f46, [%rd60+-16];
	fma.rn.f32 	%f47, %f46, %f46, %f201;
	fma.rn.f32 	%f48, %f46, %f44, %f202;
	ld.global.f32 	%f49, [%rd61+-12];
	fma.rn.f32 	%f50, %f49, %f49, %f45;
	ld.global.f32 	%f51, [%rd60+-12];
	fma.rn.f32 	%f52, %f51, %f51, %f47;
	fma.rn.f32 	%f53, %f51, %f49, %f48;
	ld.global.f32 	%f54, [%rd61+-8];
	fma.rn.f32 	%f55, %f54, %f54, %f50;
	ld.global.f32 	%f56, [%rd60+-8];
	fma.rn.f32 	%f57, %f56, %f56, %f52;
	fma.rn.f32 	%f58, %f56, %f54, %f53;
	ld.global.f32 	%f59, [%rd61+-4];
	fma.rn.f32 	%f60, %f59, %f59, %f55;
	ld.global.f32 	%f61, [%rd60+-4];
	fma.rn.f32 	%f62, %f61, %f61, %f57;
	fma.rn.f32 	%f63, %f61, %f59, %f58;
	ld.global.f32 	%f64, [%rd61];
	fma.rn.f32 	%f65, %f64, %f64, %f60;
	ld.global.f32 	%f66, [%rd60];
	fma.rn.f32 	%f67, %f66, %f66, %f62;
	fma.rn.f32 	%f68, %f66, %f64, %f63;
	ld.global.f32 	%f69, [%rd61+4];
	fma.rn.f32 	%f70, %f69, %f69, %f65;
	ld.global.f32 	%f71, [%rd60+4];
	fma.rn.f32 	%f72, %f71, %f71, %f67;
	fma.rn.f32 	%f73, %f71, %f69, %f68;
	ld.global.f32 	%f74, [%rd61+8];
	fma.rn.f32 	%f75, %f74, %f74, %f70;
	ld.global.f32 	%f76, [%rd60+8];
	fma.rn.f32 	%f77, %f76, %f76, %f72;
	fma.rn.f32 	%f78, %f76, %f74, %f73;
	ld.global.f32 	%f79, [%rd61+12];
	fma.rn.f32 	%f200, %f79, %f79, %f75;
	ld.global.f32 	%f80, [%rd60+12];
	fma.rn.f32 	%f201, %f80, %f80, %f77;
	fma.rn.f32 	%f202, %f80, %f79, %f78;
	add.s32 	%r34, %r34, 8;
	add.s64 	%rd61, %rd61, 32;
	add.s64 	%rd60, %rd60, 32;
	setp.ne.s32 	%p4, %r34, 0;
	@%p4 bra 	$L__BB0_4;
$L__BB0_5:
	setp.eq.s32 	%p5, %r2, 0;
	@%p5 bra 	$L__BB0_13;
	and.b32  	%r8, %r24, 3;
	setp.lt.u32 	%p6, %r2, 4;
	@%p6 bra 	$L__BB0_8;
	mul.wide.u32 	%rd28, %r36, 4;
	add.s64 	%rd29, %rd5, %rd28;
	ld.global.f32 	%f82, [%rd29];
	fma.rn.f32 	%f83, %f82, %f82, %f200;
	add.s64 	%rd30, %rd6, %rd28;
	ld.global.f32 	%f84, [%rd30];
	fma.rn.f32 	%f85, %f84, %f84, %f201;
	fma.rn.f32 	%f86, %f84, %f82, %f202;
	ld.global.f32 	%f87, [%rd29+4];
	fma.rn.f32 	%f88, %f87, %f87, %f83;
	ld.global.f32 	%f89, [%rd30+4];
	fma.rn.f32 	%f90, %f89, %f89, %f85;
	fma.rn.f32 	%f91, %f89, %f87, %f86;
	ld.global.f32 	%f92, [%rd29+8];
	fma.rn.f32 	%f93, %f92, %f92, %f88;
	ld.global.f32 	%f94, [%rd30+8];
	fma.rn.f32 	%f95, %f94, %f94, %f90;
	fma.rn.f32 	%f96, %f94, %f92, %f91;
	ld.global.f32 	%f97, [%rd29+12];
	fma.rn.f32 	%f200, %f97, %f97, %f93;
	ld.global.f32 	%f98, [%rd30+12];
	fma.rn.f32 	%f201, %f98, %f98, %f95;
	fma.rn.f32 	%f202, %f98, %f97, %f96;
	add.s32 	%r36, %r36, 4;
$L__BB0_8:
	setp.eq.s32 	%p7, %r8, 0;
	@%p7 bra 	$L__BB0_13;
	setp.eq.s32 	%p8, %r8, 1;
	@%p8 bra 	$L__BB0_11;
	mul.wide.u32 	%rd31, %r36, 4;
	add.s64 	%rd32, %rd5, %rd31;
	ld.global.f32 	%f100, [%rd32];
	fma.rn.f32 	%f101, %f100, %f100, %f200;
	add.s64 	%rd33, %rd6, %rd31;
	ld.global.f32 	%f102, [%rd33];
	fma.rn.f32 	%f103, %f102, %f102, %f201;
	fma.rn.f32 	%f104, %f102, %f100, %f202;
	ld.global.f32 	%f105, [%rd32+4];
	fma.rn.f32 	%f200, %f105, %f105, %f101;
	ld.global.f32 	%f106, [%rd33+4];
	fma.rn.f32 	%f201, %f106, %f106, %f103;
	fma.rn.f32 	%f202, %f106, %f105, %f104;
	add.s32 	%r36, %r36, 2;
$L__BB0_11:
	and.b32  	%r31, %r24, 1;
	setp.eq.b32 	%p9, %r31, 1;
	not.pred 	%p10, %p9;
	@%p10 bra 	$L__BB0_13;
	mul.wide.u32 	%rd34, %r36, 4;
	add.s64 	%rd35, %rd5, %rd34;
	ld.global.f32 	%f107, [%rd35];
	fma.rn.f32 	%f200, %f107, %f107, %f200;
	add.s64 	%rd36, %rd6, %rd34;
	ld.global.f32 	%f108, [%rd36];
	fma.rn.f32 	%f201, %f108, %f108, %f201;
	fma.rn.f32 	%f202, %f108, %f107, %f202;
$L__BB0_13:
	setp.lt.s32 	%p11, %r24, 1;
	mul.f32 	%f109, %f39, %f39;
	add.f32 	%f110, %f39, %f39;
	fma.rn.f32 	%f111, %f110, %f202, 0f3F800000;
	mul.f32 	%f112, %f109, %f200;
	fma.rn.f32 	%f113, %f112, %f201, %f111;
	setp.lt.f32 	%p12, %f113, 0f358637BD;
	selp.f32 	%f114, 0f358637BD, %f113, %p12;
	fma.rn.f32 	%f115, %f39, %f201, %f111;
	div.rn.f32 	%f37, %f115, %f114;
	mul.f32 	%f116, %f39, %f200;
	mov.f32 	%f117, 0f3F800000;
	sub.f32 	%f118, %f117, %f116;
	div.rn.f32 	%f38, %f118, %f114;
	@%p11 bra 	$L__BB0_25;
	and.b32  	%r13, %r24, 7;
	setp.lt.u32 	%p13, %r24, 8;
	mov.b32 	%r40, 0;
	@%p13 bra 	$L__BB0_17;
	and.b32  	%r40, %r24, 2147483640;
	neg.s32 	%r38, %r40;
	shl.b64 	%rd37, %rd4, 2;
	add.s64 	%rd38, %rd37, 16;
	add.s64 	%rd64, %rd2, %rd38;
	add.s64 	%rd63, %rd3, %rd38;
	add.s64 	%rd62, %rd1, %rd38;
$L__BB0_16:
	.pragma "nounroll";
	ld.global.f32 	%f119, [%rd64+-16];
	ld.global.f32 	%f120, [%rd63+-16];
	mul.f32 	%f121, %f38, %f120;
	fma.rn.f32 	%f122, %f37, %f119, %f121;
	st.global.f32 	[%rd62+-16], %f122;
	ld.global.f32 	%f123, [%rd64+-12];
	ld.global.f32 	%f124, [%rd63+-12];
	mul.f32 	%f125, %f38, %f124;
	fma.rn.f32 	%f126, %f37, %f123, %f125;
	st.global.f32 	[%rd62+-12], %f126;
	ld.global.f32 	%f127, [%rd64+-8];
	ld.global.f32 	%f128, [%rd63+-8];
	mul.f32 	%f129, %f38, %f128;
	fma.rn.f32 	%f130, %f37, %f127, %f129;
	st.global.f32 	[%rd62+-8], %f130;
	ld.global.f32 	%f131, [%rd64+-4];
	ld.global.f32 	%f132, [%rd63+-4];
	mul.f32 	%f133, %f38, %f132;
	fma.rn.f32 	%f134, %f37, %f131, %f133;
	st.global.f32 	[%rd62+-4], %f134;
	ld.global.f32 	%f135, [%rd64];
	ld.global.f32 	%f136, [%rd63];
	mul.f32 	%f137, %f38, %f136;
	fma.rn.f32 	%f138, %f37, %f135, %f137;
	st.global.f32 	[%rd62], %f138;
	ld.global.f32 	%f139, [%rd64+4];
	ld.global.f32 	%f140, [%rd63+4];
	mul.f32 	%f141, %f38, %f140;
	fma.rn.f32 	%f142, %f37, %f139, %f141;
	st.global.f32 	[%rd62+4], %f142;
	ld.global.f32 	%f143, [%rd64+8];
	ld.global.f32 	%f144, [%rd63+8];
	mul.f32 	%f145, %f38, %f144;
	fma.rn.f32 	%f146, %f37, %f143, %f145;
	st.global.f32 	[%rd62+8], %f146;
	ld.global.f32 	%f147, [%rd64+12];
	ld.global.f32 	%f148, [%rd63+12];
	mul.f32 	%f149, %f38, %f148;
	fma.rn.f32 	%f150, %f37, %f147, %f149;
	st.global.f32 	[%rd62+12], %f150;
	add.s32 	%r38, %r38, 8;
	add.s64 	%rd64, %rd64, 32;
	add.s64 	%rd63, %rd63, 32;
	add.s64 	%rd62, %rd62, 32;
	setp.ne.s32 	%p14, %r38, 0;
	@%p14 bra 	$L__BB0_16;
$L__BB0_17:
	setp.eq.s32 	%p15, %r13, 0;
	@%p15 bra 	$L__BB0_25;
	and.b32  	%r19, %r24, 3;
	setp.lt.u32 	%p16, %r13, 4;
	@%p16 bra 	$L__BB0_20;
	cvt.u64.u32 	%rd39, %r40;
	mul.wide.u32 	%rd40, %r40, 4;
	add.s64 	%rd41, %rd5, %rd40;
	ld.global.f32 	%f151, [%rd41];
	add.s64 	%rd42, %rd6, %rd40;
	ld.global.f32 	%f152, [%rd42];
	mul.f32 	%f153, %f38, %f152;
	fma.rn.f32 	%f154, %f37, %f151, %f153;
	add.s64 	%rd43, %rd39, %rd4;
	shl.b64 	%rd44, %rd43, 2;
	add.s64 	%rd45, %rd1, %rd44;
	st.global.f32 	[%rd45], %f154;
	ld.global.f32 	%f155, [%rd41+4];
	ld.global.f32 	%f156, [%rd42+4];
	mul.f32 	%f157, %f38, %f156;
	fma.rn.f32 	%f158, %f37, %f155, %f157;
	st.global.f32 	[%rd45+4], %f158;
	ld.global.f32 	%f159, [%rd41+8];
	ld.global.f32 	%f160, [%rd42+8];
	mul.f32 	%f161, %f38, %f160;
	fma.rn.f32 	%f162, %f37, %f159, %f161;
	st.global.f32 	[%rd45+8], %f162;
	ld.global.f32 	%f163, [%rd41+12];
	ld.global.f32 	%f164, [%rd42+12];
	mul.f32 	%f165, %f38, %f164;
	fma.rn.f32 	%f166, %f37, %f163, %f165;
	st.global.f32 	[%rd45+12], %f166;
	add.s32 	%r40, %r40, 4;
$L__BB0_20:
	setp.eq.s32 	%p17, %r19, 0;
	@%p17 bra 	$L__BB0_25;
	setp.eq.s32 	%p18, %r19, 1;
	@%p18 bra 	$L__BB0_23;
	cvt.u64.u32 	%rd46, %r40;
	mul.wide.u32 	%rd47, %r40, 4;
	add.s64 	%rd48, %rd5, %rd47;
	ld.global.f32 	%f167, [%rd48];
	add.s64 	%rd49, %rd6, %rd47;
	ld.global.f32 	%f168, [%rd49];
	mul.f32 	%f169, %f38, %f168;
	fma.rn.f32 	%f170, %f37, %f167, %f169;
	add.s64 	%rd50, %rd46, %rd4;
	shl.b64 	%rd51, %rd50, 2;
	add.s64 	%rd52, %rd1, %rd51;
	st.global.f32 	[%rd52], %f170;
	ld.global.f32 	%f171, [%rd48+4];
	ld.global.f32 	%f172, [%rd49+4];
	mul.f32 	%f173, %f38, %f172;
	fma.rn.f32 	%f174, %f37, %f171, %f173;
	st.global.f32 	[%rd52+4], %f174;
	add.s32 	%r40, %r40, 2;
$L__BB0_23:
	and.b32  	%r33, %r24, 1;
	setp.eq.b32 	%p19, %r33, 1;
	not.pred 	%p20, %p19;
	@%p20 bra 	$L__BB0_25;
	cvt.u64.u32 	%rd53, %r40;
	mul.wide.u32 	%rd54, %r40, 4;
	add.s64 	%rd55, %rd5, %rd54;
	ld.global.f32 	%f175, [%rd55];
	add.s64 	%rd56, %rd6, %rd54;
	ld.global.f32 	%f176, [%rd56];
	mul.f32 	%f177, %f38, %f176;
	fma.rn.f32 	%f178, %f37, %f175, %f177;
	add.s64 	%rd57, %rd53, %rd4;
	shl.b64 	%rd58, %rd57, 2;
	add.s64 	%rd59, %rd1, %rd58;
	st.global.f32 	[%rd59], %f178;
$L__BB0_25:
	ret;

}
	// .globl	_Z20mobius_scalar_kernelPfPKfffii
.visible .entry _Z20mobius_scalar_kernelPfPKfffii(
	.param .u64 .ptr .align 1 _Z20mobius_scalar_kernelPfPKfffii_param_0,
	.param .u64 .ptr .align 1 _Z20mobius_scalar_kernelPfPKfffii_param_1,
	.param .f32 _Z20mobius_scalar_kernelPfPKfffii_param_2,
	.param .f32 _Z20mobius_scalar_kernelPfPKfffii_param_3,
	.param .u32 _Z20mobius_scalar_kernelPfPKfffii_param_4,
	.param .u32 _Z20mobius_scalar_kernelPfPKfffii_param_5
)
{
	.reg .pred 	%p<37>;
	.reg .b32 	%r<77>;
	.reg .b32 	%f<255>;
	.reg .b64 	%rd<81>;

	ld.param.u64 	%rd36, [_Z20mobius_scalar_kernelPfPKfffii_param_0];
	ld.param.u64 	%rd37, [_Z20mobius_scalar_kernelPfPKfffii_param_1];
	ld.param.f32 	%f21, [_Z20mobius_scalar_kernelPfPKfffii_param_2];
	ld.param.f32 	%f22, [_Z20mobius_scalar_kernelPfPKfffii_param_3];
	ld.param.u32 	%r50, [_Z20mobius_scalar_kernelPfPKfffii_param_4];
	ld.param.u32 	%r49, [_Z20mobius_scalar_kernelPfPKfffii_param_5];
	mov.u32 	%r51, %ctaid.x;
	mov.u32 	%r52, %ntid.x;
	mov.u32 	%r53, %tid.x;
	mad.lo.s32 	%r1, %r51, %r52, %r53;
	setp.ge.s32 	%p1, %r1, %r50;
	@%p1 bra 	$L__BB1_43;
	cvta.to.global.u64 	%rd1, %rd37;
	cvta.to.global.u64 	%rd2, %rd36;
	mul.lo.s32 	%r2, %r49, %r1;
	cvt.s64.s32 	%rd3, %r2;
	mul.wide.s32 	%rd38, %r2, 4;
	add.s64 	%rd4, %rd1, %rd38;
	setp.lt.s32 	%p2, %r49, 1;
	mov.f32 	%f253, 0f00000000;
	@%p2 bra 	$L__BB1_14;
	and.b32  	%r3, %r49, 15;
	setp.lt.u32 	%p3, %r49, 16;
	mov.f32 	%f253, 0f00000000;
	mov.b32 	%r64, 0;
	@%p3 bra 	$L__BB1_5;
	and.b32  	%r64, %r49, 2147483632;
	neg.s32 	%r62, %r64;
	add.s64 	%rd40, %rd38, %rd1;
	add.s64 	%rd71, %rd40, 32;
	mov.f32 	%f253, 0f00000000;
$L__BB1_4:
	.pragma "nounroll";
	ld.global.f32 	%f27, [%rd71+-32];
	fma.rn.f32 	%f28, %f27, %f27, %f253;
	ld.global.f32 	%f29, [%rd71+-28];
	fma.rn.f32 	%f30, %f29, %f29, %f28;
	ld.global.f32 	%f31, [%rd71+-24];
	fma.rn.f32 	%f32, %f31, %f31, %f30;
	ld.global.f32 	%f33, [%rd71+-20];
	fma.rn.f32 	%f34, %f33, %f33, %f32;
	ld.global.f32 	%f35, [%rd71+-16];
	fma.rn.f32 	%f36, %f35, %f35, %f34;
	ld.global.f32 	%f37, [%rd71+-12];
	fma.rn.f32 	%f38, %f37, %f37, %f36;
	ld.global.f32 	%f39, [%rd71+-8];
	fma.rn.f32 	%f40, %f39, %f39, %f38;
	ld.global.f32 	%f41, [%rd71+-4];
	fma.rn.f32 	%f42, %f41, %f41, %f40;
	ld.global.f32 	%f43, [%rd71];
	fma.rn.f32 	%f44, %f43, %f43, %f42;
	ld.global.f32 	%f45, [%rd71+4];
	fma.rn.f32 	%f46, %f45, %f45, %f44;
	ld.global.f32 	%f47, [%rd71+8];
	fma.rn.f32 	%f48, %f47, %f47, %f46;
	ld.global.f32 	%f49, [%rd71+12];
	fma.rn.f32 	%f50, %f49, %f49, %f48;
	ld.global.f32 	%f51, [%rd71+16];
	fma.rn.f32 	%f52, %f51, %f51, %f50;
	ld.global.f32 	%f53, [%rd71+20];
	fma.rn.f32 	%f54, %f53, %f53, %f52;
	ld.global.f32 	%f55, [%rd71+24];
	fma.rn.f32 	%f56, %f55, %f55, %f54;
	ld.global.f32 	%f57, [%rd71+28];
	fma.rn.f32 	%f253, %f57, %f57, %f56;
	add.s32 	%r62, %r62, 16;
	add.s64 	%rd71, %rd71, 64;
	setp.ne.s32 	%p4, %r62, 0;
	@%p4 bra 	$L__BB1_4;
$L__BB1_5:
	setp.eq.s32 	%p5, %r3, 0;
	@%p5 bra 	$L__BB1_14;
	and.b32  	%r9, %r49, 7;
	setp.lt.u32 	%p6, %r3, 8;
	@%p6 bra 	$L__BB1_8;
	mul.wide.u32 	%rd41, %r64, 4;
	add.s64 	%rd42, %rd4, %rd41;
	ld.global.f32 	%f59, [%rd42];
	fma.rn.f32 	%f60, %f59, %f59, %f253;
	ld.global.f32 	%f61, [%rd42+4];
	fma.rn.f32 	%f62, %f61, %f61, %f60;
	ld.global.f32 	%f63, [%rd42+8];
	fma.rn.f32 	%f64, %f63, %f63, %f62;
	ld.global.f32 	%f65, [%rd42+12];
	fma.rn.f32 	%f66, %f65, %f65, %f64;
	ld.global.f32 	%f67, [%rd42+16];
	fma.rn.f32 	%f68, %f67, %f67, %f66;
	ld.global.f32 	%f69, [%rd42+20];
	fma.rn.f32 	%f70, %f69, %f69, %f68;
	ld.global.f32 	%f71, [%rd42+24];
	fma.rn.f32 	%f72, %f71, %f71, %f70;
	ld.global.f32 	%f73, [%rd42+28];
	fma.rn.f32 	%f253, %f73, %f73, %f72;
	add.s32 	%r64, %r64, 8;
$L__BB1_8:
	setp.eq.s32 	%p7, %r9, 0;
	@%p7 bra 	$L__BB1_14;
	and.b32  	%r12, %r49, 3;
	setp.lt.u32 	%p8, %r9, 4;
	@%p8 bra 	$L__BB1_11;
	mul.wide.u32 	%rd43, %r64, 4;
	add.s64 	%rd44, %rd4, %rd43;
	ld.global.f32 	%f75, [%rd44];
	fma.rn.f32 	%f76, %f75, %f75, %f253;
	ld.global.f32 	%f77, [%rd44+4];
	fma.rn.f32 	%f78, %f77, %f77, %f76;
	ld.global.f32 	%f79, [%rd44+8];
	fma.rn.f32 	%f80, %f79, %f79, %f78;
	ld.global.f32 	%f81, [%rd44+12];
	fma.rn.f32 	%f253, %f81, %f81, %f80;
	add.s32 	%r64, %r64, 4;
$L__BB1_11:
	setp.eq.s32 	%p9, %r12, 0;
	@%p9 bra 	$L__BB1_14;
	mul.wide.u32 	%rd46, %r64, 4;
	add.s64 	%rd47, %rd38, %rd46;
	add.s64 	%rd72, %rd1, %rd47;
	neg.s32 	%r66, %r12;
$L__BB1_13:
	.pragma "nounroll";
	ld.global.f32 	%f82, [%rd72];
	fma.rn.f32 	%f253, %f82, %f82, %f253;
	add.s64 	%rd72, %rd72, 4;
	add.s32 	%r66, %r66, 1;
	setp.ne.s32 	%p10, %r66, 0;
	@%p10 bra 	$L__BB1_13;
$L__BB1_14:
	shl.b64 	%rd48, %rd3, 2;
	add.s64 	%rd11, %rd2, %rd48;
	setp.geu.f32 	%p11, %f253, 0f283424DC;
	@%p11 bra 	$L__BB1_28;
	setp.lt.s32 	%p28, %r49, 1;
	@%p28 bra 	$L__BB1_43;
	and.b32  	%r18, %r49, 15;
	setp.lt.u32 	%p29, %r49, 16;
	mov.b32 	%r70, 0;
	@%p29 bra 	$L__BB1_19;
	and.b32  	%r70, %r49, 2147483632;
	neg.s32 	%r67, %r70;
	add.s64 	%rd61, %rd38, 32;
	add.s64 	%rd74, %rd1, %rd61;
	add.s64 	%rd73, %rd2, %rd61;
$L__BB1_18:
	.pragma "nounroll";
	ld.global.f32 	%f187, [%rd74+-32];
	mul.f32 	%f188, %f22, %f187;
	st.global.f32 	[%rd73+-32], %f188;
	ld.global.f32 	%f189, [%rd74+-28];
	mul.f32 	%f190, %f22, %f189;
	st.global.f32 	[%rd73+-28], %f190;
	ld.global.f32 	%f191, [%rd74+-24];
	mul.f32 	%f192, %f22, %f191;
	st.global.f32 	[%rd73+-24], %f192;
	ld.global.f32 	%f193, [%rd74+-20];
	mul.f32 	%f194, %f22, %f193;
	st.global.f32 	[%rd73+-20], %f194;
	ld.global.f32 	%f195, [%rd74+-16];
	mul.f32 	%f196, %f22, %f195;
	st.global.f32 	[%rd73+-16], %f196;
	ld.global.f32 	%f197, [%rd74+-12];
	mul.f32 	%f198, %f22, %f197;
	st.global.f32 	[%rd73+-12], %f198;
	ld.global.f32 	%f199, [%rd74+-8];
	mul.f32 	%f200, %f22, %f199;
	st.global.f32 	[%rd73+-8], %f200;
	ld.global.f32 	%f201, [%rd74+-4];
	mul.f32 	%f202, %f22, %f201;
	st.global.f32 	[%rd73+-4], %f202;
	ld.global.f32 	%f203, [%rd74];
	mul.f32 	%f204, %f22, %f203;
	st.global.f32 	[%rd73], %f204;
	ld.global.f32 	%f205, [%rd74+4];
	mul.f32 	%f206, %f22, %f205;
	st.global.f32 	[%rd73+4], %f206;
	ld.global.f32 	%f207, [%rd74+8];
	mul.f32 	%f208, %f22, %f207;
	st.global.f32 	[%rd73+8], %f208;
	ld.global.f32 	%f209, [%rd74+12];
	mul.f32 	%f210, %f22, %f209;
	st.global.f32 	[%rd73+12], %f210;
	ld.global.f32 	%f211, [%rd74+16];
	mul.f32 	%f212, %f22, %f211;
	st.global.f32 	[%rd73+16], %f212;
	ld.global.f32 	%f213, [%rd74+20];
	mul.f32 	%f214, %f22, %f213;
	st.global.f32 	[%rd73+20], %f214;
	ld.global.f32 	%f215, [%rd74+24];
	mul.f32 	%f216, %f22, %f215;
	st.global.f32 	[%rd73+24], %f216;
	ld.global.f32 	%f217, [%rd74+28];
	mul.f32 	%f218, %f22, %f217;
	st.global.f32 	[%rd73+28], %f218;
	add.s32 	%r67, %r67, 16;
	add.s64 	%rd74, %rd74, 64;
	add.s64 	%rd73, %rd73, 64;
	setp.eq.s32 	%p30, %r67, 0;
	@%p30 bra 	$L__BB1_19;
	bra.uni 	$L__BB1_18;
$L__BB1_19:
	setp.eq.s32 	%p31, %r18, 0;
	@%p31 bra 	$L__BB1_43;
	and.b32  	%r30, %r49, 7;
	setp.lt.u32 	%p32, %r18, 8;
	@%p32 bra 	$L__BB1_22;
	mul.wide.u32 	%rd62, %r70, 4;
	add.s64 	%rd63, %rd4, %rd62;
	ld.global.f32 	%f219, [%rd63];
	mul.f32 	%f220, %f22, %f219;
	add.s64 	%rd64, %rd11, %rd62;
	st.global.f32 	[%rd64], %f220;
	ld.global.f32 	%f221, [%rd63+4];
	mul.f32 	%f222, %f22, %f221;
	st.global.f32 	[%rd64+4], %f222;
	ld.global.f32 	%f223, [%rd63+8];
	mul.f32 	%f224, %f22, %f223;
	st.global.f32 	[%rd64+8], %f224;
	ld.global.f32 	%f225, [%rd63+12];
	mul.f32 	%f226, %f22, %f225;
	st.global.f32 	[%rd64+12], %f226;
	ld.global.f32 	%f227, [%rd63+16];
	mul.f32 	%f228, %f22, %f227;
	st.global.f32 	[%rd64+16], %f228;
	ld.global.f32 	%f229, [%rd63+20];
	mul.f32 	%f230, %f22, %f229;
	st.global.f32 	[%rd64+20], %f230;
	ld.global.f32 	%f231, [%rd63+24];
	mul.f32 	%f232, %f22, %f231;
	st.global.f32 	[%rd64+24], %f232;
	ld.global.f32 	%f233, [%rd63+28];
	mul.f32 	%f234, %f22, %f233;
	st.global.f32 	[%rd64+28], %f234;
	add.s32 	%r70, %r70, 8;
$L__BB1_22:
	setp.eq.s32 	%p33, %r30, 0;
	@%p33 bra 	$L__BB1_43;
	and.b32  	%r33, %r49, 3;
	setp.lt.u32 	%p34, %r30, 4;
	@%p34 bra 	$L__BB1_25;
	mul.wide.u32 	%rd65, %r70, 4;
	add.s64 	%rd66, %rd4, %rd65;
	ld.global.f32 	%f235, [%rd66];
	mul.f32 	%f236, %f22, %f235;
	add.s64 	%rd67, %rd11, %rd65;
	st.global.f32 	[%rd67], %f236;
	ld.global.f32 	%f237, [%rd66+4];
	mul.f32 	%f238, %f22, %f237;
	st.global.f32 	[%rd67+4], %f238;
	ld.global.f32 	%f239, [%rd66+8];
	mul.f32 	%f240, %f22, %f239;
	st.global.f32 	[%rd67+8], %f240;
	ld.global.f32 	%f241, [%rd66+12];
	mul.f32 	%f242, %f22, %f241;
	st.global.f32 	[%rd67+12], %f242;
	add.s32 	%r70, %r70, 4;
$L__BB1_25:
	setp.eq.s32 	%p35, %r33, 0;
	@%p35 bra 	$L__BB1_43;
	mul.wide.u32 	%rd69, %r70, 4;
	add.s64 	%rd70, %rd38, %rd69;
	add.s64 	%rd78, %rd2, %rd70;
	add.s64 	%rd77, %rd1, %rd70;
	neg.s32 	%r72, %r33;
$L__BB1_27:
	.pragma "nounroll";
	ld.global.f32 	%f243, [%rd77];
	mul.f32 	%f244, %f22, %f243;
	st.global.f32 	[%rd78], %f244;
	add.s64 	%rd78, %rd78, 4;
	add.s64 	%rd77, %rd77, 4;
	add.s32 	%r72, %r72, 1;
	setp.eq.s32 	%p36, %r72, 0;
	@%p36 bra 	$L__BB1_43;
	bra.uni 	$L__BB1_27;
$L__BB1_28:
	sqrt.rn.f32 	%f83, %f253;
	sqrt.rn.f32 	%f84, %f21;
	mul.f32 	%f14, %f83, %f84;
	setp.gt.f32 	%p12, %f14, 0f3F7FFF58;
	selp.f32 	%f15, 0f3F7FFF58, %f14, %p12;
	abs.f32 	%f85, %f15;
	mov.f32 	%f86, 0f3F800000;
	sub.f32 	%f87, %f86, %f85;
	rcp.approx.ftz.f32 	%f88, %f87;
	add.f32 	%f89, %f88, %f88;
	mul.f32 	%f90, %f85, %f89;
	setp.gt.f32 	%p13, %f85, 0f7E800000;
	selp.f32 	%f16, 0fC0000000, %f90, %p13;
	add.rz.f32 	%f91, %f16, %f86;
	mov.b32 	%r55, %f91;
	add.s32 	%r56, %r55, -1061158912;
	and.b32  	%r57, %r56, -8388608;
	mov.b32 	%r23, %f16;
	sub.s32 	%r58, %r23, %r57;
	mov.b32 	%f92, %r58;
	sub.s32 	%r59, 1082130432, %r57;
	mov.b32 	%f93, %r59;
	fma.rn.f32 	%f94, %f93, 0f3E800000, 0fBF800000;
	add.f32 	%f95, %f94, %f92;
	cvt.rn.f32.s32 	%f96, %r57;
	mul.f32 	%f97, %f96, 0f34000000;
	fma.rn.f32 	%f98, %f95, 0fBD39BF78, 0f3DD80012;
	fma.rn.f32 	%f99, %f98, %f95, 0fBE0778E0;
	fma.rn.f32 	%f100, %f99, %f95, 0f3E146475;
	fma.rn.f32 	%f101, %f100, %f95, 0fBE2A68DD;
	fma.rn.f32 	%f102, %f101, %f95, 0f3E4CAF9E;
	fma.rn.f32 	%f103, %f102, %f95, 0fBE800042;
	fma.rn.f32 	%f104, %f103, %f95, 0f3EAAAAE6;
	fma.rn.f32 	%f105, %f104, %f95, 0fBF000000;
	mul.f32 	%f106, %f95, %f105;
	fma.rn.f32 	%f107, %f106, %f95, %f95;
	fma.rn.f32 	%f254, %f97, 0f3F317218, %f107;
	setp.lt.u32 	%p14, %r23, 2139095040;
	@%p14 bra 	$L__BB1_30;
	setp.gt.s32 	%p15, %r23, -1082130432;
	fma.rn.f32 	%f108, %f16, 0f7F800000, 0f7F800000;
	selp.f32 	%f109, %f108, %f254, %p15;
	setp.eq.f32 	%p16, %f16, 0f00000000;
	selp.f32 	%f254, 0f80000000, %f109, %p16;
$L__BB1_30:
	setp.lt.s32 	%p17, %r49, 1;
	mov.f32 	%f110, 0f3F000000;
	copysign.f32 	%f111, %f15, %f110;
	mul.f32 	%f112, %f111, %f254;
	mul.f32 	%f113, %f22, %f112;
	abs.f32 	%f114, %f113;
	mul.f32 	%f115, %f114, 0f4038AA3B;
	ex2.approx.ftz.f32 	%f116, %f115;
	add.f32 	%f117, %f116, 0f3F800000;
	rcp.approx.ftz.f32 	%f118, %f117;
	fma.rn.f32 	%f119, %f118, 0fC0000000, 0f3F800000;
	setp.ge.f32 	%p18, %f114, 0f41102CB4;
	selp.f32 	%f120, 0f3F800000, %f119, %p18;
	copysign.f32 	%f121, %f113, %f120;
	mul.f32 	%f122, %f113, %f113;
	fma.rn.f32 	%f123, %f122, 0f3C80F082, 0fBD563CAE;
	fma.rn.f32 	%f124, %f123, %f122, 0f3E085941;
	fma.rn.f32 	%f125, %f124, %f122, 0fBEAAA9ED;
	fma.rn.f32 	%f126, %f125, %f122, 0f00000000;
	fma.rn.f32 	%f127, %f126, %f113, %f113;
	setp.ge.f32 	%p19, %f114, 0f3F19999A;
	selp.f32 	%f128, %f121, %f127, %p19;
	div.rn.f32 	%f20, %f128, %f14;
	@%p17 bra 	$L__BB1_43;
	and.b32  	%r24, %r49, 15;
	setp.lt.u32 	%p20, %r49, 16;
	mov.b32 	%r74, 0;
	@%p20 bra 	$L__BB1_34;
	and.b32  	%r74, %r49, 2147483632;
	neg.s32 	%r68, %r74;
	add.s64 	%rd50, %rd38, 32;
	add.s64 	%rd76, %rd1, %rd50;
	add.s64 	%rd75, %rd2, %rd50;
$L__BB1_33:
	.pragma "nounroll";
	ld.global.f32 	%f129, [%rd76+-32];
	mul.f32 	%f130, %f20, %f129;
	st.global.f32 	[%rd75+-32], %f130;
	ld.global.f32 	%f131, [%rd76+-28];
	mul.f32 	%f132, %f20, %f131;
	st.global.f32 	[%rd75+-28], %f132;
	ld.global.f32 	%f133, [%rd76+-24];
	mul.f32 	%f134, %f20, %f133;
	st.global.f32 	[%rd75+-24], %f134;
	ld.global.f32 	%f135, [%rd76+-20];
	mul.f32 	%f136, %f20, %f135;
	st.global.f32 	[%rd75+-20], %f136;
	ld.global.f32 	%f137, [%rd76+-16];
	mul.f32 	%f138, %f20, %f137;
	st.global.f32 	[%rd75+-16], %f138;
	ld.global.f32 	%f139, [%rd76+-12];
	mul.f32 	%f140, %f20, %f139;
	st.global.f32 	[%rd75+-12], %f140;
	ld.global.f32 	%f141, [%rd76+-8];
	mul.f32 	%f142, %f20, %f141;
	st.global.f32 	[%rd75+-8], %f142;
	ld.global.f32 	%f143, [%rd76+-4];
	mul.f32 	%f144, %f20, %f143;
	st.global.f32 	[%rd75+-4], %f144;
	ld.global.f32 	%f145, [%rd76];
	mul.f32 	%f146, %f20, %f145;
	st.global.f32 	[%rd75], %f146;
	ld.global.f32 	%f147, [%rd76+4];
	mul.f32 	%f148, %f20, %f147;
	st.global.f32 	[%rd75+4], %f148;
	ld.global.f32 	%f149, [%rd76+8];
	mul.f32 	%f150, %f20, %f149;
	st.global.f32 	[%rd75+8], %f150;
	ld.global.f32 	%f151, [%rd76+12];
	mul.f32 	%f152, %f20, %f151;
	st.global.f32 	[%rd75+12], %f152;
	ld.global.f32 	%f153, [%rd76+16];
	mul.f32 	%f154, %f20, %f153;
	st.global.f32 	[%rd75+16], %f154;
	ld.global.f32 	%f155, [%rd76+20];
	mul.f32 	%f156, %f20, %f155;
	st.global.f32 	[%rd75+20], %f156;
	ld.global.f32 	%f157, [%rd76+24];
	mul.f32 	%f158, %f20, %f157;
	st.global.f32 	[%rd75+24], %f158;
	ld.global.f32 	%f159, [%rd76+28];
	mul.f32 	%f160, %f20, %f159;
	st.global.f32 	[%rd75+28], %f160;
	add.s32 	%r68, %r68, 16;
	add.s64 	%rd76, %rd76, 64;
	add.s64 	%rd75, %rd75, 64;
	setp.eq.s32 	%p21, %r68, 0;
	@%p21 bra 	$L__BB1_34;
	bra.uni 	$L__BB1_33;
$L__BB1_34:
	setp.eq.s32 	%p22, %r24, 0;
	@%p22 bra 	$L__BB1_43;
	and.b32  	%r40, %r49, 7;
	setp.lt.u32 	%p23, %r24, 8;
	@%p23 bra 	$L__BB1_37;
	mul.wide.u32 	%rd51, %r74, 4;
	add.s64 	%rd52, %rd4, %rd51;
	ld.global.f32 	%f161, [%rd52];
	mul.f32 	%f162, %f20, %f161;
	add.s64 	%rd53, %rd11, %rd51;
	st.global.f32 	[%rd53], %f162;
	ld.global.f32 	%f163, [%rd52+4];
	mul.f32 	%f164, %f20, %f163;
	st.global.f32 	[%rd53+4], %f164;
	ld.global.f32 	%f165, [%rd52+8];
	mul.f32 	%f166, %f20, %f165;
	st.global.f32 	[%rd53+8], %f166;
	ld.global.f32 	%f167, [%rd52+12];
	mul.f32 	%f168, %f20, %f167;
	st.global.f32 	[%rd53+12], %f168;
	ld.global.f32 	%f169, [%rd52+16];
	mul.f32 	%f170, %f20, %f169;
	st.global.f32 	[%rd53+16], %f170;
	ld.global.f32 	%f171, [%rd52+20];
	mul.f32 	%f172, %f20, %f171;
	st.global.f32 	[%rd53+20], %f172;
	ld.global.f32 	%f173, [%rd52+24];
	mul.f32 	%f174, %f20, %f173;
	st.global.f32 	[%rd53+24], %f174;
	ld.global.f32 	%f175, [%rd52+28];
	mul.f32 	%f176, %f20, %f175;
	st.global.f32 	[%rd53+28], %f176;
	add.s32 	%r74, %r74, 8;
$L__BB1_37:
	setp.eq.s32 	%p24, %r40, 0;
	@%p24 bra 	$L__BB1_43;
	and.b32  	%r43, %r49, 3;
	setp.lt.u32 	%p25, %r40, 4;
	@%p25 bra 	$L__BB1_40;
	mul.wide.u32 	%rd54, %r74, 4;
	add.s64 	%rd55, %rd4, %rd54;
	ld.global.f32 	%f177, [%rd55];
	mul.f32 	%f178, %f20, %f177;
	add.s64 	%rd56, %rd11, %rd54;
	st.global.f32 	[%rd56], %f178;
	ld.global.f32 	%f179, [%rd55+4];
	mul.f32 	%f180, %f20, %f179;
	st.global.f32 	[%rd56+4], %f180;
	ld.global.f32 	%f181, [%rd55+8];
	mul.f32 	%f182, %f20, %f181;
	st.global.f32 	[%rd56+8], %f182;
	ld.global.f32 	%f183, [%rd55+12];
	mul.f32 	%f184, %f20, %f183;
	st.global.f32 	[%rd56+12], %f184;
	add.s32 	%r74, %r74, 4;
$L__BB1_40:
	setp.eq.s32 	%p26, %r43, 0;
	@%p26 bra 	$L__BB1_43;
	mul.wide.u32 	%rd58, %r74, 4;
	add.s64 	%rd59, %rd38, %rd58;
	add.s64 	%rd80, %rd2, %rd59;
	add.s64 	%rd79, %rd1, %rd59;
	neg.s32 	%r76, %r43;
$L__BB1_42:
	.pragma "nounroll";
	ld.global.f32 	%f185, [%rd79];
	mul.f32 	%f186, %f20, %f185;
	st.global.f32 	[%rd80], %f186;
	add.s64 	%rd80, %rd80, 4;
	add.s64 	%rd79, %rd79, 4;
	add.s32 	%r76, %r76, 1;
	setp.ne.s32 	%p27, %r76, 0;
	@%p27 bra 	$L__BB1_42;
$L__BB1_43:
	ret;

}


// ===== COMPILED SASS (sm_100) =====

	.target	sm_100

	.elftype	@"ET_EXEC"


//--------------------- .note.nv.tkinfo           --------------------------
	.section	.note.nv.tkinfo,"",@"SHT_NOTE"
	.sectionflags	@"SHF_NOTE_NV_TKINFO"
	.tkinfo
        /*0018*/ 	.word	0x00000002
        /*0030*/ 	.string	""
        /*0030*/ 	.string	"ptxas"
        /*0030*/ 	.string	"Cuda compilation tools, release 13.0, V13.0.88"
        /*0030*/ 	.string	"Build cuda_13.0.r13.0/compiler.36424714_0"
        /*0030*/ 	.string	"-arch sm_100 -m 64 "



//--------------------- .note.nv.cuinfo           --------------------------
	.section	.note.nv.cuinfo,"",@"SHT_NOTE"
	.sectionflags	@"SHF_NOTE_NV_CUINFO"
        /*0018*/ 	.short	0x0002
        /*001a*/ 	.short	0x0064
        /*001c*/ 	.short	0x0082
	.zero		2


//--------------------- .nv.info                  --------------------------
	.section	.nv.info,"",@"SHT_CUDA_INFO"
	.align	4


	//----- nvinfo : EIATTR_REGCOUNT
	.align		4
        /*0000*/ 	.byte	0x04, 0x2f
        /*0002*/ 	.short	(.L_1 - .L_0)
	.align		4
.L_0:
        /*0004*/ 	.word	index@(_Z17mobius_add_kernelPfPKfS1_fii)
        /*0008*/ 	.word	0x00000020


	//----- nvinfo : EIATTR_FRAME_SIZE
	.align		4
.L_1:
        /*000c*/ 	.byte	0x04, 0x11
        /*000e*/ 	.short	(.L_3 - .L_2)
	.align		4
.L_2:
        /*0010*/ 	.word	index@($__internal_2_$__cuda_sm3x_div_rn_noftz_f32_slowpath)
        /*0014*/ 	.word	0x00000000


	//----- nvinfo : EIATTR_FRAME_SIZE
	.align		4
.L_3:
        /*0018*/ 	.byte	0x04, 0x11
        /*001a*/ 	.short	(.L_5 - .L_4)
	.align		4
.L_4:
        /*001c*/ 	.word	index@(_Z17mobius_add_kernelPfPKfS1_fii)
        /*0020*/ 	.word	0x00000000


	//----- nvinfo : EIATTR_REGCOUNT
	.align		4
.L_5:
        /*0024*/ 	.byte	0x04, 0x2f
        /*0026*/ 	.short	(.L_7 - .L_6)
	.align		4
.L_6:
        /*0028*/ 	.word	index@(_Z20mobius_scalar_kernelPfPKfffii)
        /*002c*/ 	.word	0x0000001e


	//----- nvinfo : EIATTR_FRAME_SIZE
	.align		4
.L_7:
        /*0030*/ 	.byte	0x04, 0x11
        /*0032*/ 	.short	(.L_9 - .L_8)
	.align		4
.L_8:
        /*0034*/ 	.word	index@($__internal_1_$__cuda_sm3x_div_rn_noftz_f32_slowpath)
        /*0038*/ 	.word	0x00000000


	//----- nvinfo : EIATTR_FRAME_SIZE
	.align		4
.L_9:
        /*003c*/ 	.byte	0x04, 0x11
        /*003e*/ 	.short	(.L_11 - .L_10)
	.align		4
.L_10:
        /*0040*/ 	.word	index@($__internal_0_$__cuda_sm20_sqrt_rn_f32_slowpath)
        /*0044*/ 	.word	0x00000000


	//----- nvinfo : EIATTR_FRAME_SIZE
	.align		4
.L_11:
        /*0048*/ 	.byte	0x04, 0x11
        /*004a*/ 	.short	(.L_13 - .L_12)
	.align		4
.L_12:
        /*004c*/ 	.word	index@(_Z20mobius_scalar_kernelPfPKfffii)
        /*0050*/ 	.word	0x00000000


	//----- nvinfo : EIATTR_MIN_STACK_SIZE
	.align		4
.L_13:
        /*0054*/ 	.byte	0x04, 0x12
        /*0056*/ 	.short	(.L_15 - .L_14)
	.align		4
.L_14:
        /*0058*/ 	.word	index@(_Z20mobius_scalar_kernelPfPKfffii)
        /*005c*/ 	.word	0x00000000


	//----- nvinfo : EIATTR_MIN_STACK_SIZE
	.align		4
.L_15:
        /*0060*/ 	.byte	0x04, 0x12
        /*0062*/ 	.short	(.L_17 - .L_16)
	.align		4
.L_16:
        /*0064*/ 	.word	index@(_Z17mobius_add_kernelPfPKfS1_fii)
        /*0068*/ 	.word	0x00000000
.L_17:


//--------------------- .nv.compat                --------------------------
	.section	.nv.compat,"",@"SHT_CUDA_COMPAT_INFO"
	.align	4
        /*0000*/ 	.byte	0x02, 0x09, 0x00, 0x00, 0x02, 0x02, 0x01, 0x00, 0x02, 0x05, 0x05, 0x00, 0x03, 0x07, 0x01, 0x01
        /*0010*/ 	.byte	0x02, 0x03, 0x00, 0x00, 0x02, 0x06, 0x01, 0x00, 0x04, 0x0b, 0x08, 0x00, 0x01, 0x00, 0x00, 0x00
        /*0020*/ 	.byte	0x00, 0x00, 0x00, 0x00


//--------------------- .nv.info._Z20mobius_scalar_kernelPfPKfffii --------------------------
	.section	.nv.info._Z20mobius_scalar_kernelPfPKfffii,"",@"SHT_CUDA_INFO"
	.sectionflags	@""
	.align	4


	//----- nvinfo : EIATTR_CUDA_API_VERSION
	.align		4
        /*0000*/ 	.byte	0x04, 0x37
        /*0002*/ 	.short	(.L_19 - .L_18)
.L_18:
        /*0004*/ 	.word	0x00000082


	//----- nvinfo : EIATTR_KPARAM_INFO
	.align		4
.L_19:
        /*0008*/ 	.byte	0x04, 0x17
        /*000a*/ 	.short	(.L_21 - .L_20)
.L_20:
        /*000c*/ 	.word	0x00000000
        /*0010*/ 	.short	0x0005
        /*0012*/ 	.short	0x001c
        /*0014*/ 	.byte	0x00, 0xf0, 0x11, 0x00


	//----- nvinfo : EIATTR_KPARAM_INFO
	.align		4
.L_21:
        /*0018*/ 	.byte	0x04, 0x17
        /*001a*/ 	.short	(.L_23 - .L_22)
.L_22:
        /*001c*/ 	.word	0x00000000
        /*0020*/ 	.short	0x0004
        /*0022*/ 	.short	0x0018
        /*0024*/ 	.byte	0x00, 0xf0, 0x11, 0x00


	//----- nvinfo : EIATTR_KPARAM_INFO
	.align		4
.L_23:
        /*0028*/ 	.byte	0x04, 0x17
        /*002a*/ 	.short	(.L_25 - .L_24)
.L_24:
        /*002c*/ 	.word	0x00000000
        /*0030*/ 	.short	0x0003
        /*0032*/ 	.short	0x0014
        /*0034*/ 	.byte	0x00, 0xf0, 0x11, 0x00


	//----- nvinfo : EIATTR_KPARAM_INFO
	.align		4
.L_25:
        /*0038*/ 	.byte	0x04, 0x17
        /*003a*/ 	.short	(.L_27 - .L_26)
.L_26:
        /*003c*/ 	.word	0x00000000
        /*0040*/ 	.short	0x0002
        /*0042*/ 	.short	0x0010
        /*0044*/ 	.byte	0x00, 0xf0, 0x11, 0x00


	//----- nvinfo : EIATTR_KPARAM_INFO
	.align		4
.L_27:
        /*0048*/ 	.byte	0x04, 0x17
        /*004a*/ 	.short	(.L_29 - .L_28)
.L_28:
        /*004c*/ 	.word	0x00000000
        /*0050*/ 	.short	0x0001
        /*0052*/ 	.short	0x0008
        /*0054*/ 	.byte	0x00, 0xf5, 0x21, 0x00


	//----- nvinfo : EIATTR_KPARAM_INFO
	.align		4
.L_29:
        /*0058*/ 	.byte	0x04, 0x17
        /*005a*/ 	.short	(.L_31 - .L_30)
.L_30:
        /*005c*/ 	.word	0x00000000
        /*0060*/ 	.short	0x0000
        /*0062*/ 	.short	0x0000
        /*0064*/ 	.byte	0x00, 0xf5, 0x21, 0x00


	//----- nvinfo : EIATTR_SPARSE_MMA_MASK
	.align		4
.L_31:
        /*0068*/ 	.byte	0x03, 0x50
        /*006a*/ 	.short	0x0000


	//----- nvinfo : EIATTR_MAXREG_COUNT
	.align		4
        /*006c*/ 	.byte	0x03, 0x1b
        /*006e*/ 	.short	0x00ff


	//----- nvinfo : EIATTR_MERCURY_ISA_VERSION
	.align		4
        /*0070*/ 	.byte	0x03, 0x5f
        /*0072*/ 	.short	0x0101


	//----- nvinfo : EIATTR_VRC_CTA_INIT_COUNT
	.align		4
        /*0074*/ 	.byte	0x02, 0x4a
	.zero		1
	.zero		1


	//----- nvinfo : EIATTR_EXIT_INSTR_OFFSETS
	.align		4
        /*0078*/ 	.byte	0x04, 0x1c
        /*007a*/ 	.short	(.L_33 - .L_32)


	//   ....[0]....
.L_32:
        /*007c*/ 	.word	0x00000070


	//   ....[1]....
        /*0080*/ 	.word	0x000007c0


	//   ....[2]....
        /*0084*/ 	.word	0x00000c60


	//   ....[3]....
        /*0088*/ 	.word	0x00000e80


	//   ....[4]....
        /*008c*/ 	.word	0x00000fd0


	//   ....[5]....
        /*0090*/ 	.word	0x00001120


	//   ....[6]....
        /*0094*/ 	.word	0x00001800


	//   ....[7]....
        /*0098*/ 	.word	0x00001cc0


	//   ....[8]....
        /*009c*/ 	.word	0x00001ed0


	//   ....[9]....
        /*00a0*/ 	.word	0x00002010


	//   ....[10]....
        /*00a4*/ 	.word	0x00002170


	//----- nvinfo : EIATTR_CRS_STACK_SIZE
	.align		4
.L_33:
        /*00a8*/ 	.byte	0x04, 0x1e
        /*00aa*/ 	.short	(.L_35 - .L_34)
.L_34:
        /*00ac*/ 	.word	0x00000000


	//----- nvinfo : EIATTR_CBANK_PARAM_SIZE
	.align		4
.L_35:
        /*00b0*/ 	.byte	0x03, 0x19
        /*00b2*/ 	.short	0x0020


	//----- nvinfo : EIATTR_PARAM_CBANK
	.align		4
        /*00b4*/ 	.byte	0x04, 0x0a
        /*00b6*/ 	.short	(.L_37 - .L_36)
	.align		4
.L_36:
        /*00b8*/ 	.word	index@(.nv.constant0._Z20mobius_scalar_kernelPfPKfffii)
        /*00bc*/ 	.short	0x0380
        /*00be*/ 	.short	0x0020


	//----- nvinfo : EIATTR_SW_WAR
	.align		4
.L_37:
        /*00c0*/ 	.byte	0x04, 0x36
        /*00c2*/ 	.short	(.L_39 - .L_38)
.L_38:
        /*00c4*/ 	.word	0x00000008
.L_39:


//--------------------- .nv.info._Z17mobius_add_kernelPfPKfS1_fii --------------------------
	.section	.nv.info._Z17mobius_add_kernelPfPKfS1_fii,"",@"SHT_CUDA_INFO"
	.sectionflags	@""
	.align	4


	//----- nvinfo : EIATTR_CUDA_API_VERSION
	.align		4
        /*0000*/ 	.byte	0x04, 0x37
        /*0002*/ 	.short	(.L_41 - .L_40)
.L_40:
        /*0004*/ 	.word	0x00000082


	//----- nvinfo : EIATTR_KPARAM_INFO
	.align		4
.L_41:
        /*0008*/ 	.byte	0x04, 0x17
        /*000a*/ 	.short	(.L_43 - .L_42)
.L_42:
        /*000c*/ 	.word	0x00000000
        /*0010*/ 	.short	0x0005
        /*0012*/ 	.short	0x0020
        /*0014*/ 	.byte	0x00, 0xf0, 0x11, 0x00


	//----- nvinfo : EIATTR_KPARAM_INFO
	.align		4
.L_43:
        /*0018*/ 	.byte	0x04, 0x17
        /*001a*/ 	.short	(.L_45 - .L_44)
.L_44:
        /*001c*/ 	.word	0x00000000
        /*0020*/ 	.short	0x0004
        /*0022*/ 	.short	0x001c
        /*0024*/ 	.byte	0x00, 0xf0, 0x11, 0x00


	//----- nvinfo : EIATTR_KPARAM_INFO
	.align		4
.L_45:
        /*0028*/ 	.byte	0x04, 0x17
        /*002a*/ 	.short	(.L_47 - .L_46)
.L_46:
        /*002c*/ 	.word	0x00000000
        /*0030*/ 	.short	0x0003
        /*0032*/ 	.short	0x0018
        /*0034*/ 	.byte	0x00, 0xf0, 0x11, 0x00


	//----- nvinfo : EIATTR_KPARAM_INFO
	.align		4
.L_47:
        /*0038*/ 	.byte	0x04, 0x17
        /*003a*/ 	.short	(.L_49 - .L_48)
.L_48:
        /*003c*/ 	.word	0x00000000
        /*0040*/ 	.short	0x0002
        /*0042*/ 	.short	0x0010
        /*0044*/ 	.byte	0x00, 0xf5, 0x21, 0x00


	//----- nvinfo : EIATTR_KPARAM_INFO
	.align		4
.L_49:
        /*0048*/ 	.byte	0x04, 0x17
        /*004a*/ 	.short	(.L_51 - .L_50)
.L_50:
        /*004c*/ 	.word	0x00000000
        /*0050*/ 	.short	0x0001
        /*0052*/ 	.short	0x0008
        /*0054*/ 	.byte	0x00, 0xf5, 0x21, 0x00


	//----- nvinfo : EIATTR_KPARAM_INFO
	.align		4
.L_51:
        /*0058*/ 	.byte	0x04, 0x17
        /*005a*/ 	.short	(.L_53 - .L_52)
.L_52:
        /*005c*/ 	.word	0x00000000
        /*0060*/ 	.short	0x0000
        /*0062*/ 	.short	0x0000
        /*0064*/ 	.byte	0x00, 0xf5, 0x21, 0x00


	//----- nvinfo : EIATTR_SPARSE_MMA_MASK
	.align		4
.L_53:
        /*0068*/ 	.byte	0x03, 0x50
        /*006a*/ 	.short	0x0000


	//----- nvinfo : EIATTR_MAXREG_COUNT
	.align		4
        /*006c*/ 	.byte	0x03, 0x1b
        /*006e*/ 	.short	0x00ff


	//----- nvinfo : EIATTR_MERCURY_ISA_VERSION
	.align		4
        /*0070*/ 	.byte	0x03, 0x5f
        /*0072*/ 	.short	0x0101


	//----- nvinfo : EIATTR_VRC_CTA_INIT_COUNT
	.align		4
        /*0074*/ 	.byte	0x02, 0x4a
	.zero		1
	.zero		1


	//----- nvinfo : EIATTR_EXIT_INSTR_OFFSETS
	.align		4
        /*0078*/ 	.byte	0x04, 0x1c
        /*007a*/ 	.short	(.L_55 - .L_54)


	//   ....[0]....
.L_54:
        /*007c*/ 	.word	0x00000070


	//   ....[1]....
        /*0080*/ 	.word	0x00000b10


	//   ....[2]....
        /*0084*/ 	.word	0x00000f70


	//   ....[3]....
        /*0088*/ 	.word	0x00001180


	//   ....[4]....
        /*008c*/ 	.word	0x000012f0


	//   ....[5]....
        /*0090*/ 	.word	0x000013c0


	//----- nvinfo : EIATTR_CRS_STACK_SIZE
	.align		4
.L_55:
        /*0094*/ 	.byte	0x04, 0x1e
        /*0096*/ 	.short	(.L_57 - .L_56)
.L_56:
        /*0098*/ 	.word	0x00000000


	//----- nvinfo : EIATTR_CBANK_PARAM_SIZE
	.align		4
.L_57:
        /*009c*/ 	.byte	0x03, 0x19
        /*009e*/ 	.short	0x0024


	//----- nvinfo : EIATTR_PARAM_CBANK
	.align		4
        /*00a0*/ 	.byte	0x04, 0x0a
        /*00a2*/ 	.short	(.L_59 - .L_58)
	.align		4
.L_58:
        /*00a4*/ 	.word	index@(.nv.constant0._Z17mobius_add_kernelPfPKfS1_fii)
        /*00a8*/ 	.short	0x0380
        /*00aa*/ 	.short	0x0024


	//----- nvinfo : EIATTR_SW_WAR
	.align		4
.L_59:
        /*00ac*/ 	.byte	0x04, 0x36
        /*00ae*/ 	.short	(.L_61 - .L_60)
.L_60:
        /*00b0*/ 	.word	0x00000008
.L_61:


//--------------------- .nv.callgraph             --------------------------
	.section	.nv.callgraph,"",@"SHT_CUDA_CALLGRAPH"
	.align	4
	.sectionentsize	8
	.align		4
        /*0000*/ 	.word	0x00000000
	.align		4
        /*0004*/ 	.word	0xffffffff
	.align		4
        /*0008*/ 	.word	0x00000000
	.align		4
        /*000c*/ 	.word	0xfffffffe
	.align		4
        /*0010*/ 	.word	0x00000000
	.align		4
        /*0014*/ 	.word	0xfffffffd
	.align		4
        /*0018*/ 	.word	0x00000000
	.align		4
        /*001c*/ 	.word	0xfffffffc


//--------------------- .text._Z20mobius_scalar_kernelPfPKfffii --------------------------
	.section	.text._Z20mobius_scalar_kernelPfPKfffii,"ax",@progbits
	.align	128
        .global         _Z20mobius_scalar_kernelPfPKfffii
        .type           _Z20mobius_scalar_kernelPfPKfffii,@function
        .size           _Z20mobius_scalar_kernelPfPKfffii,(.L_x_63 - _Z20mobius_scalar_kernelPfPKfffii)
        .other          _Z20mobius_scalar_kernelPfPKfffii,@"STO_CUDA_ENTRY STV_DEFAULT"
_Z20mobius_scalar_kernelPfPKfffii:
.text._Z20mobius_scalar_kernelPfPKfffii:
[----:B------:R-:W-:Y:S01]  /*0000*/  LDC R1, c[0x0][0x37c] ;  /* 0x0000df00ff017b82 */ /* 0x000fe20000000800 */
[----:B------:R-:W0:Y:S07]  /*0010*/  S2R R0, SR_TID.X ;  /* 0x0000000000007919 */ /* 0x000e2e0000002100 */
[----:B------:R-:W0:Y:S01]  /*0020*/  S2UR UR4, SR_CTAID.X ;  /* 0x00000000000479c3 */ /* 0x000e220000002500 */
[----:B------:R-:W1:Y:S07]  /*0030*/  LDCU UR5, c[0x0][0x398] ;  /* 0x00007300ff0577ac */ /* 0x000e6e0008000800 */
[----:B------:R-:W0:Y:S02]  /*0040*/  LDC R9, c[0x0][0x360] ;  /* 0x0000d800ff097b82 */ /* 0x000e240000000800 */
[----:B0-----:R-:W-:-:S05]  /*0050*/  IMAD R9, R9, UR4, R0 ;  /* 0x0000000409097c24 */ /* 0x001fca000f8e0200 */
[----:B-1----:R-:W-:-:S13]  /*0060*/  ISETP.GE.AND P0, PT, R9, UR5, PT ;  /* 0x0000000509007c0c */ /* 0x002fda000bf06270 */
[----:B------:R-:W-:Y:S05]  /*0070*/  @P0 EXIT ;  /* 0x000000000000094d */ /* 0x000fea0003800000 */
[----:B------:R-:W0:Y:S01]  /*0080*/  LDC R0, c[0x0][0x39c] ;  /* 0x0000e700ff007b82 */ /* 0x000e220000000800 */
[----:B------:R-:W1:Y:S01]  /*0090*/  LDCU.64 UR8, c[0x0][0x388] ;  /* 0x00007100ff0877ac */ /* 0x000e620008000a00 */
[----:B------:R-:W-:Y:S01]  /*00a0*/  HFMA2 R11, -RZ, RZ, 0, 0 ;  /* 0x00000000ff0b7431 */ /* 0x000fe200000001ff */
[----:B------:R-:W2:Y:S01]  /*00b0*/  LDCU.64 UR6, c[0x0][0x358] ;  /* 0x00006b00ff0677ac */ /* 0x000ea20008000a00 */
[----:B0-----:R-:W-:Y:S01]  /*00c0*/  ISETP.GE.AND P0, PT, R0, 0x1, PT ;  /* 0x000000010000780c */ /* 0x001fe20003f06270 */
[----:B------:R-:W-:-:S04]  /*00d0*/  IMAD R9, R9, R0, RZ ;  /* 0x0000000009097224 */ /* 0x000fc800078e02ff */
[----:B------:R-:W-:Y:S01]  /*00e0*/  IMAD.WIDE R6, R9, 0x4, RZ ;  /* 0x0000000409067825 */ /* 0x000fe200078e02ff */
[----:B------:R-:W-:Y:S02]  /*00f0*/  SHF.R.S32.HI R10, RZ, 0x1f, R9 ;  /* 0x0000001fff0a7819 */ /* 0x000fe40000011409 */
[----:B-1----:R-:W-:-:S04]  /*0100*/  IADD3 R4, P1, PT, R6, UR8, RZ ;  /* 0x0000000806047c10 */ /* 0x002fc8000ff3e0ff */
[----:B------:R-:W-:Y:S01]  /*0110*/  IADD3.X R5, PT, PT, R7, UR9, RZ, P1, !PT ;  /* 0x0000000907057c10 */ /* 0x000fe20008ffe4ff */
[----:B--2---:R-:W-:Y:S08]  /*0120*/  @!P0 BRA `(.L_x_0) ;  /* 0x0000000400908947 */ /* 0x004ff00003800000 */
[C---:B------:R-:W-:Y:S01]  /*0130*/  ISETP.GE.U32.AND P2, PT, R0.reuse, 0x10, PT ;  /* 0x000000100000780c */ /* 0x040fe20003f46070 */
[----:B------:R-:W-:Y:S01]  /*0140*/  IMAD.MOV.U32 R13, RZ, RZ, RZ ;  /* 0x000000ffff0d7224 */ /* 0x000fe200078e00ff */
[----:B------:R-:W-:Y:S02]  /*0150*/  LOP3.LUT R26, R0, 0xf, RZ, 0xc0, !PT ;  /* 0x0000000f001a7812 */ /* 0x000fe400078ec0ff */
[----:B------:R-:W-:Y:S02]  /*0160*/  MOV R11, RZ ;  /* 0x000000ff000b7202 */ /* 0x000fe40000000f00 */
[----:B------:R-:W-:-:S07]  /*0170*/  ISETP.NE.AND P1, PT, R26, RZ, PT ;  /* 0x000000ff1a00720c */ /* 0x000fce0003f25270 */
[----:B------:R-:W-:Y:S06]  /*0180*/  @!P2 BRA `(.L_x_1) ;  /* 0x0000000000a8a947 */ /* 0x000fec0003800000 */
[----:B------:R-:W-:Y:S02]  /*0190*/  LOP3.LUT R13, R0, 0x7ffffff0, RZ, 0xc0, !PT ;  /* 0x7ffffff0000d7812 */ /* 0x000fe400078ec0ff */
[----:B------:R-:W-:Y:S02]  /*01a0*/  IADD3 R2, P2, PT, R4, 0x20, RZ ;  /* 0x0000002004027810 */ /* 0x000fe40007f5e0ff */
[----:B------:R-:W-:Y:S01]  /*01b0*/  MOV R11, RZ ;  /* 0x000000ff000b7202 */ /* 0x000fe20000000f00 */
[----:B------:R-:W-:Y:S01]  /*01c0*/  IMAD.MOV R25, RZ, RZ, -R13 ;  /* 0x000000ffff197224 */ /* 0x000fe200078e0a0d */
[----:B------:R-:W-:-:S09]  /*01d0*/  IADD3.X R3, PT, PT, RZ, R5, RZ, P2, !PT ;  /* 0x00000005ff037210 */ /* 0x000fd200017fe4ff */
.L_x_2:
[----:B------:R-:W2:Y:S04]  /*01e0*/  LDG.E R24, desc[UR6][R2.64+-0x20] ;  /* 0xffffe00602187981 */ /* 0x000ea8000c1e1900 */
[----:B------:R-:W3:Y:S04]  /*01f0*/  LDG.E R23, desc[UR6][R2.64+-0x1c] ;  /* 0xffffe40602177981 */ /* 0x000ee8000c1e1900 */
[----:B------:R-:W4:Y:S04]  /*0200*/  LDG.E R22, desc[UR6][R2.64+-0x18] ;  /* 0xffffe80602167981 */ /* 0x000f28000c1e1900 */
[----:B------:R-:W5:Y:S04]  /*0210*/  LDG.E R8, desc[UR6][R2.64+-0x14] ;  /* 0xffffec0602087981 */ /* 0x000f68000c1e1900 */
        /* <DEDUP_REMOVED lines=8> */
[----:B------:R-:W5:Y:S01]  /*02a0*/  LDG.E R21, desc[UR6][R2.64+0x10] ;  /* 0x0000100602157981 */ /* 0x000f62000c1e1900 */
[----:B--2---:R-:W-:-:S03]  /*02b0*/  FFMA R24, R24, R24, R11 ;  /* 0x0000001818187223 */ /* 0x004fc6000000000b */
[----:B------:R-:W2:Y:S01]  /*02c0*/  LDG.E R11, desc[UR6][R2.64+0x14] ;  /* 0x00001406020b7981 */ /* 0x000ea2000c1e1900 */
[----:B---3--:R-:W-:-:S03]  /*02d0*/  FFMA R27, R23, R23, R24 ;  /* 0x00000017171b7223 */ /* 0x008fc60000000018 */
[----:B------:R-:W3:Y:S01]  /*02e0*/  LDG.E R23, desc[UR6][R2.64+0x18] ;  /* 0x0000180602177981 */ /* 0x000ee2000c1e1900 */
[----:B----4-:R-:W-:-:S03]  /*02f0*/  FFMA R27, R22, R22, R27 ;  /* 0x00000016161b7223 */ /* 0x010fc6000000001b */
[----:B------:R0:W4:Y:S01]  /*0300*/  LDG.E R22, desc[UR6][R2.64+0x1c] ;  /* 0x00001c0602167981 */ /* 0x000122000c1e1900 */
[----:B------:R-:W-:Y:S01]  /*0310*/  IADD3 R25, PT, PT, R25, 0x10, RZ ;  /* 0x0000001019197810 */ /* 0x000fe20007ffe0ff */
[----:B-----5:R-:W-:-:S03]  /*0320*/  FFMA R27, R8, R8, R27 ;  /* 0x00000008081b7223 */ /* 0x020fc6000000001b */
[----:B------:R-:W-:Y:S01]  /*0330*/  ISETP.NE.AND P2, PT, R25, RZ, PT ;  /* 0x000000ff1900720c */ /* 0x000fe20003f45270 */
[----:B------:R-:W-:-:S04]  /*0340*/  FFMA R27, R12, R12, R27 ;  /* 0x0000000c0c1b7223 */ /* 0x000fc8000000001b */
[----:B------:R-:W-:Y:S01]  /*0350*/  FFMA R14, R14, R14, R27 ;  /* 0x0000000e0e0e7223 */ /* 0x000fe2000000001b */
[----:B0-----:R-:W-:-:S03]  /*0360*/  IADD3 R2, P3, PT, R2, 0x40, RZ ;  /* 0x0000004002027810 */ /* 0x001fc60007f7e0ff */
[----:B------:R-:W-:Y:S01]  /*0370*/  FFMA R15, R15, R15, R14 ;  /* 0x0000000f0f0f7223 */ /* 0x000fe2000000000e */
[----:B------:R-:W-:-:S03]  /*0380*/  IADD3.X R3, PT, PT, RZ, R3, RZ, P3, !PT ;  /* 0x00000003ff037210 */ /* 0x000fc60001ffe4ff */
[----:B------:R-:W-:-:S04]  /*0390*/  FFMA R16, R16, R16, R15 ;  /* 0x0000001010107223 */ /* 0x000fc8000000000f */
[----:B------:R-:W-:-:S04]  /*03a0*/  FFMA R17, R17, R17, R16 ;  /* 0x0000001111117223 */ /* 0x000fc80000000010 */
[----:B------:R-:W-:-:S04]  /*03b0*/  FFMA R18, R18, R18, R17 ;  /* 0x0000001212127223 */ /* 0x000fc80000000011 */
[----:B------:R-:W-:-:S04]  /*03c0*/  FFMA R19, R19, R19, R18 ;  /* 0x0000001313137223 */ /* 0x000fc80000000012 */
[----:B------:R-:W-:-:S04]  /*03d0*/  FFMA R20, R20, R20, R19 ;  /* 0x0000001414147223 */ /* 0x000fc80000000013 */
[----:B------:R-:W-:-:S04]  /*03e0*/  FFMA R20, R21, R21, R20 ;  /* 0x0000001515147223 */ /* 0x000fc80000000014 */
[----:B--2---:R-:W-:-:S04]  /*03f0*/  FFMA R20, R11, R11, R20 ;  /* 0x0000000b0b147223 */ /* 0x004fc80000000014 */
[----:B---3--:R-:W-:-:S04]  /*0400*/  FFMA R11, R23, R23, R20 ;  /* 0x00000017170b7223 */ /* 0x008fc80000000014 */
[----:B----4-:R-:W-:Y:S01]  /*0410*/  FFMA R11, R22, R22, R11 ;  /* 0x00000016160b7223 */ /* 0x010fe2000000000b */
[----:B------:R-:W-:Y:S06]  /*0420*/  @P2 BRA `(.L_x_2) ;  /* 0xfffffffc006c2947 */ /* 0x000fec000383ffff */
.L_x_1:
[----:B------:R-:W-:Y:S05]  /*0430*/  @!P1 BRA `(.L_x_0) ;  /* 0x0000000000cc9947 */ /* 0x000fea0003800000 */
[----:B------:R-:W-:Y:S02]  /*0440*/  ISETP.GE.U32.AND P1, PT, R26, 0x8, PT ;  /* 0x000000081a00780c */ /* 0x000fe40003f26070 */
[----:B------:R-:W-:-:S04]  /*0450*/  LOP3.LUT R12, R0, 0x7, RZ, 0xc0, !PT ;  /* 0x00000007000c7812 */ /* 0x000fc800078ec0ff */
[----:B------:R-:W-:-:S07]  /*0460*/  ISETP.NE.AND P2, PT, R12, RZ, PT ;  /* 0x000000ff0c00720c */ /* 0x000fce0003f45270 */
[----:B------:R-:W-:Y:S06]  /*0470*/  @!P1 BRA `(.L_x_3) ;  /* 0x0000000000489947 */ /* 0x000fec0003800000 */
[----:B------:R-:W-:-:S05]  /*0480*/  IMAD.WIDE.U32 R2, R13, 0x4, R4 ;  /* 0x000000040d027825 */ /* 0x000fca00078e0004 */
[----:B------:R-:W2:Y:S04]  /*0490*/  LDG.E R8, desc[UR6][R2.64] ;  /* 0x0000000602087981 */ /* 0x000ea8000c1e1900 */
[----:B------:R-:W3:Y:S04]  /*04a0*/  LDG.E R15, desc[UR6][R2.64+0x4] ;  /* 0x00000406020f7981 */ /* 0x000ee8000c1e1900 */
[----:B------:R-:W4:Y:S04]  /*04b0*/  LDG.E R17, desc[UR6][R2.64+0x8] ;  /* 0x0000080602117981 */ /* 0x000f28000c1e1900 */
[----:B------:R-:W5:Y:S04]  /*04c0*/  LDG.E R19, desc[UR6][R2.64+0xc] ;  /* 0x00000c0602137981 */ /* 0x000f68000c1e1900 */
[----:B------:R-:W5:Y:S04]  /*04d0*/  LDG.E R21, desc[UR6][R2.64+0x10] ;  /* 0x0000100602157981 */ /* 0x000f68000c1e1900 */
[----:B------:R-:W5:Y:S04]  /*04e0*/  LDG.E R23, desc[UR6][R2.64+0x14] ;  /* 0x0000140602177981 */ /* 0x000f68000c1e1900 */
[----:B------:R-:W5:Y:S04]  /*04f0*/  LDG.E R25, desc[UR6][R2.64+0x18] ;  /* 0x0000180602197981 */ /* 0x000f68000c1e1900 */
[----:B------:R-:W5:Y:S01]  /*0500*/  LDG.E R27, desc[UR6][R2.64+0x1c] ;  /* 0x00001c06021b7981 */ /* 0x000f62000c1e1900 */
[----:B------:R-:W-:-:S02]  /*0510*/  VIADD R13, R13, 0x8 ;  /* 0x000000080d0d7836 */ /* 0x000fc40000000000 */
[----:B--2---:R-:W-:-:S04]  /*0520*/  FFMA R8, R8, R8, R11 ;  /* 0x0000000808087223 */ /* 0x004fc8000000000b */
[----:B---3--:R-:W-:-:S04]  /*0530*/  FFMA R8, R15, R15, R8 ;  /* 0x0000000f0f087223 */ /* 0x008fc80000000008 */
[----:B----4-:R-:W-:-:S04]  /*0540*/  FFMA R8, R17, R17, R8 ;  /* 0x0000001111087223 */ /* 0x010fc80000000008 */
[----:B-----5:R-:W-:-:S04]  /*0550*/  FFMA R8, R19, R19, R8 ;  /* 0x0000001313087223 */ /* 0x020fc80000000008 */
[----:B------:R-:W-:-:S04]  /*0560*/  FFMA R8, R21, R21, R8 ;  /* 0x0000001515087223 */ /* 0x000fc80000000008 */
[----:B------:R-:W-:-:S04]  /*0570*/  FFMA R8, R23, R23, R8 ;  /* 0x0000001717087223 */ /* 0x000fc80000000008 */
[----:B------:R-:W-:-:S04]  /*0580*/  FFMA R8, R25, R25, R8 ;  /* 0x0000001919087223 */ /* 0x000fc80000000008 */
[----:B------:R-:W-:-:S07]  /*0590*/  FFMA R11, R27, R27, R8 ;  /* 0x0000001b1b0b7223 */ /* 0x000fce0000000008 */
.L_x_3:
        /* <DEDUP_REMOVED lines=9> */
[----:B------:R-:W5:Y:S01]  /*0630*/  LDG.E R18, desc[UR6][R2.64+0xc] ;  /* 0x00000c0602127981 */ /* 0x000f62000c1e1900 */
[----:B------:R-:W-:Y:S01]  /*0640*/  IADD3 R13, PT, PT, R13, 0x4, RZ ;  /* 0x000000040d0d7810 */ /* 0x000fe20007ffe0ff */
[----:B--2---:R-:W-:-:S04]  /*0650*/  FFMA R11, R12, R12, R11 ;  /* 0x0000000c0c0b7223 */ /* 0x004fc8000000000b */
[----:B---3--:R-:W-:-:S04]  /*0660*/  FFMA R11, R14, R14, R11 ;  /* 0x0000000e0e0b7223 */ /* 0x008fc8000000000b */
[----:B----4-:R-:W-:-:S04]  /*0670*/  FFMA R11, R16, R16, R11 ;  /* 0x00000010100b7223 */ /* 0x010fc8000000000b */
[----:B-----5:R-:W-:-:S07]  /*0680*/  FFMA R11, R18, R18, R11 ;  /* 0x00000012120b7223 */ /* 0x020fce000000000b */
.L_x_4:
[----:B------:R-:W-:Y:S05]  /*0690*/  @!P2 BRA `(.L_x_0) ;  /* 0x000000000034a947 */ /* 0x000fea0003800000 */
[----:B------:R-:W-:Y:S01]  /*06a0*/  IMAD.WIDE.U32 R2, R13, 0x4, R6 ;  /* 0x000000040d027825 */ /* 0x000fe200078e0006 */
[----:B------:R-:W-:Y:S02]  /*06b0*/  IADD3 R8, PT, PT, -R8, RZ, RZ ;  /* 0x000000ff08087210 */ /* 0x000fe40007ffe1ff */
[----:B------:R-:W-:-:S04]  /*06c0*/  IADD3 R12, P1, PT, R2, UR8, RZ ;  /* 0x00000008020c7c10 */ /* 0x000fc8000ff3e0ff */
[----:B------:R-:W-:-:S09]  /*06d0*/  IADD3.X R13, PT, PT, R3, UR9, RZ, P1, !PT ;  /* 0x00000009030d7c10 */ /* 0x000fd20008ffe4ff */
.L_x_5:
[----:B------:R-:W-:Y:S01]  /*06e0*/  IMAD.MOV.U32 R2, RZ, RZ, R12 ;  /* 0x000000ffff027224 */ /* 0x000fe200078e000c */
[----:B------:R-:W-:-:S05]  /*06f0*/  MOV R3, R13 ;  /* 0x0000000d00037202 */ /* 0x000fca0000000f00 */
[----:B------:R-:W2:Y:S01]  /*0700*/  LDG.E R2, desc[UR6][R2.64] ;  /* 0x0000000602027981 */ /* 0x000ea2000c1e1900 */
[----:B------:R-:W-:Y:S02]  /*0710*/  IADD3 R8, PT, PT, R8, 0x1, RZ ;  /* 0x0000000108087810 */ /* 0x000fe40007ffe0ff */
[----:B------:R-:W-:Y:S02]  /*0720*/  IADD3 R12, P2, PT, R12, 0x4, RZ ;  /* 0x000000040c0c7810 */ /* 0x000fe40007f5e0ff */
[----:B------:R-:W-:-:S03]  /*0730*/  ISETP.NE.AND P1, PT, R8, RZ, PT ;  /* 0x000000ff0800720c */ /* 0x000fc60003f25270 */
[----:B------:R-:W-:Y:S02]  /*0740*/  IMAD.X R13, RZ, RZ, R13, P2 ;  /* 0x000000ffff0d7224 */ /* 0x000fe400010e060d */
[----:B--2---:R-:W-:-:S08]  /*0750*/  FFMA R11, R2, R2, R11 ;  /* 0x00000002020b7223 */ /* 0x004fd0000000000b */
[----:B------:R-:W-:Y:S05]  /*0760*/  @P1 BRA `(.L_x_5) ;  /* 0xfffffffc00dc1947 */ /* 0x000fea000383ffff */
.L_x_0:
[----:B------:R-:W0:Y:S01]  /*0770*/  LDCU.64 UR10, c[0x0][0x380] ;  /* 0x00007000ff0a77ac */ /* 0x000e220008000a00 */
[----:B------:R-:W-:Y:S02]  /*0780*/  FSETP.GEU.AND P1, PT, R11, 9.9999998245167004418e-15, PT ;  /* 0x283424dc0b00780b */ /* 0x000fe40003f2e000 */
[----:B0-----:R-:W-:-:S04]  /*0790*/  LEA R8, P2, R9, UR10, 0x2 ;  /* 0x0000000a09087c11 */ /* 0x001fc8000f8410ff */
[----:B------:R-:W-:-:S07]  /*07a0*/  LEA.HI.X R9, R9, UR11, R10, 0x2, P2 ;  /* 0x0000000b09097c11 */ /* 0x000fce00090f140a */
[----:B------:R-:W-:Y:S05]  /*07b0*/  @P1 BRA `(.L_x_6) ;  /* 0x00000008006c1947 */ /* 0x000fea0003800000 */
[----:B------:R-:W-:Y:S05]  /*07c0*/  @!P0 EXIT ;  /* 0x000000000000894d */ /* 0x000fea0003800000 */
[C---:B------:R-:W-:Y:S01]  /*07d0*/  ISETP.GE.U32.AND P1, PT, R0.reuse, 0x10, PT ;  /* 0x000000100000780c */ /* 0x040fe20003f26070 */
[----:B------:R-:W-:Y:S01]  /*07e0*/  HFMA2 R11, -RZ, RZ, 0, 0 ;  /* 0x00000000ff0b7431 */ /* 0x000fe200000001ff */
[----:B------:R-:W-:-:S04]  /*07f0*/  LOP3.LUT R14, R0, 0xf, RZ, 0xc0, !PT ;  /* 0x0000000f000e7812 */ /* 0x000fc800078ec0ff */
[----:B------:R-:W-:-:S07]  /*0800*/  ISETP.NE.AND P0, PT, R14, RZ, PT ;  /* 0x000000ff0e00720c */ /* 0x000fce0003f05270 */
[----:B------:R-:W-:Y:S06]  /*0810*/  @!P1 BRA `(.L_x_7) ;  /* 0x0000000400109947 */ /* 0x000fec0003800000 */
[----:B------:R-:W-:Y:S01]  /*0820*/  IADD3 R16, P1, PT, R6, 0x20, RZ ;  /* 0x0000002006107810 */ /* 0x000fe20007f3e0ff */
[----:B------:R-:W0:Y:S01]  /*0830*/  LDCU UR4, c[0x0][0x394] ;  /* 0x00007280ff0477ac */ /* 0x000e220008000800 */
[----:B------:R-:W-:Y:S02]  /*0840*/  LOP3.LUT R11, R0, 0x7ffffff0, RZ, 0xc0, !PT ;  /* 0x7ffffff0000b7812 */ /* 0x000fe400078ec0ff */
[C---:B------:R-:W-:Y:S02]  /*0850*/  IADD3 R10, P2, PT, R16.reuse, UR8, RZ ;  /* 0x00000008100a7c10 */ /* 0x040fe4000ff5e0ff */
[----:B------:R-:W-:Y:S01]  /*0860*/  IADD3.X R17, PT, PT, RZ, R7, RZ, P1, !PT ;  /* 0x00000007ff117210 */ /* 0x000fe20000ffe4ff */
[----:B------:R-:W-:Y:S01]  /*0870*/  IMAD.MOV R0, RZ, RZ, -R11 ;  /* 0x000000ffff007224 */ /* 0x000fe200078e0a0b */
[----:B------:R-:W-:Y:S02]  /*0880*/  IADD3 R16, P3, PT, R16, UR10, RZ ;  /* 0x0000000a10107c10 */ /* 0x000fe4000ff7e0ff */
[----:B------:R-:W-:-:S02]  /*0890*/  IADD3.X R15, PT, PT, R17, UR9, RZ, P2, !PT ;  /* 0x00000009110f7c10 */ /* 0x000fc400097fe4ff */
[----:B------:R-:W-:-:S09]  /*08a0*/  IADD3.X R17, PT, PT, R17, UR11, RZ, P3, !PT ;  /* 0x0000000b11117c10 */ /* 0x000fd20009ffe4ff */
.L_x_8:
[----:B------:R-:W-:Y:S02]  /*08b0*/  MOV R2, R10 ;  /* 0x0000000a00027202 */ /* 0x000fe40000000f00 */
[----:B------:R-:W-:-:S05]  /*08c0*/  MOV R3, R15 ;  /* 0x0000000f00037202 */ /* 0x000fca0000000f00 */
[----:B------:R-:W0:Y:S01]  /*08d0*/  LDG.E R10, desc[UR6][R2.64+-0x20] ;  /* 0xffffe006020a7981 */ /* 0x000e22000c1e1900 */
[----:B-1----:R-:W-:Y:S01]  /*08e0*/  IMAD.MOV.U32 R12, RZ, RZ, R16 ;  /* 0x000000ffff0c7224 */ /* 0x002fe200078e0010 */
[----:B------:R-:W-:Y:S01]  /*08f0*/  MOV R13, R17 ;  /* 0x00000011000d7202 */ /* 0x000fe20000000f00 */
[----:B0-----:R-:W-:-:S05]  /*0900*/  FMUL R15, R10, UR4 ;  /* 0x000000040a0f7c20 */ /* 0x001fca0008400000 */
[----:B------:R0:W-:Y:S04]  /*0910*/  STG.E desc[UR6][R12.64+-0x20], R15 ;  /* 0xffffe00f0c007986 */ /* 0x0001e8000c101906 */
[----:B------:R-:W2:Y:S02]  /*0920*/  LDG.E R10, desc[UR6][R2.64+-0x1c] ;  /* 0xffffe406020a7981 */ /* 0x000ea4000c1e1900 */
[----:B--2---:R-:W-:-:S05]  /*0930*/  FMUL R17, R10, UR4 ;  /* 0x000000040a117c20 */ /* 0x004fca0008400000 */
[----:B------:R1:W-:Y:S04]  /*0940*/  STG.E desc[UR6][R12.64+-0x1c], R17 ;  /* 0xffffe4110c007986 */ /* 0x0003e8000c101906 */
[----:B------:R-:W2:Y:S02]  /*0950*/  LDG.E R10, desc[UR6][R2.64+-0x18] ;  /* 0xffffe806020a7981 */ /* 0x000ea4000c1e1900 */
[----:B--2---:R-:W-:-:S05]  /*0960*/  FMUL R19, R10, UR4 ;  /* 0x000000040a137c20 */ /* 0x004fca0008400000 */
[----:B------:R2:W-:Y:S04]  /*0970*/  STG.E desc[UR6][R12.64+-0x18], R19 ;  /* 0xffffe8130c007986 */ /* 0x0005e8000c101906 */
[----:B------:R-:W3:Y:S02]  /*0980*/  LDG.E R10, desc[UR6][R2.64+-0x14] ;  /* 0xffffec06020a7981 */ /* 0x000ee4000c1e1900 */
[----:B---3--:R-:W-:-:S05]  /*0990*/  FMUL R21, R10, UR4 ;  /* 0x000000040a157c20 */ /* 0x008fca0008400000 */
[----:B------:R3:W-:Y:S04]  /*09a0*/  STG.E desc[UR6][R12.64+-0x14], R21 ;  /* 0xffffec150c007986 */ /* 0x0007e8000c101906 */
[----:B------:R-:W0:Y:S02]  /*09b0*/  LDG.E R10, desc[UR6][R2.64+-0x10] ;  /* 0xfffff006020a7981 */ /* 0x000e24000c1e1900 */
[----:B0-----:R-:W-:-:S05]  /*09c0*/  FMUL R15, R10, UR4 ;  /* 0x000000040a0f7c20 */ /* 0x001fca0008400000 */
[----:B------:R0:W-:Y:S04]  /*09d0*/  STG.E desc[UR6][R12.64+-0x10], R15 ;  /* 0xfffff00f0c007986 */ /* 0x0001e8000c101906 */
[----:B------:R-:W1:Y:S02]  /*09e0*/  LDG.E R10, desc[UR6][R2.64+-0xc] ;  /* 0xfffff406020a7981 */ /* 0x000e64000c1e1900 */
[----:B-1----:R-:W-:-:S05]  /*09f0*/  FMUL R17, R10, UR4 ;  /* 0x000000040a117c20 */ /* 0x002fca0008400000 */
        /* <DEDUP_REMOVED lines=18> */
[----:B------:R-:W-:Y:S04]  /*0b20*/  STG.E desc[UR6][R12.64+0xc], R21 ;  /* 0x00000c150c007986 */ /* 0x000fe8000c101906 */
[----:B------:R-:W0:Y:S02]  /*0b30*/  LDG.E R10, desc[UR6][R2.64+0x10] ;  /* 0x00001006020a7981 */ /* 0x000e24000c1e1900 */
[----:B0-----:R-:W-:-:S05]  /*0b40*/  FMUL R15, R10, UR4 ;  /* 0x000000040a0f7c20 */ /* 0x001fca0008400000 */
[----:B------:R-:W-:Y:S04]  /*0b50*/  STG.E desc[UR6][R12.64+0x10], R15 ;  /* 0x0000100f0c007986 */ /* 0x000fe8000c101906 */
[----:B------:R-:W1:Y:S02]  /*0b60*/  LDG.E R10, desc[UR6][R2.64+0x14] ;  /* 0x00001406020a7981 */ /* 0x000e64000c1e1900 */
[----:B-1----:R-:W-:-:S05]  /*0b70*/  FMUL R17, R10, UR4 ;  /* 0x000000040a117c20 */ /* 0x002fca0008400000 */
[----:B------:R0:W-:Y:S04]  /*0b80*/  STG.E desc[UR6][R12.64+0x14], R17 ;  /* 0x000014110c007986 */ /* 0x0001e8000c101906 */
[----:B------:R-:W2:Y:S02]  /*0b90*/  LDG.E R10, desc[UR6][R2.64+0x18] ;  /* 0x00001806020a7981 */ /* 0x000ea4000c1e1900 */
[----:B--2---:R-:W-:-:S05]  /*0ba0*/  FMUL R19, R10, UR4 ;  /* 0x000000040a137c20 */ /* 0x004fca0008400000 */
[----:B------:R1:W-:Y:S04]  /*0bb0*/  STG.E desc[UR6][R12.64+0x18], R19 ;  /* 0x000018130c007986 */ /* 0x0003e8000c101906 */
[----:B------:R-:W2:Y:S01]  /*0bc0*/  LDG.E R10, desc[UR6][R2.64+0x1c] ;  /* 0x00001c06020a7981 */ /* 0x000ea2000c1e1900 */
[----:B------:R-:W-:Y:S02]  /*0bd0*/  IADD3 R0, PT, PT, R0, 0x10, RZ ;  /* 0x0000001000007810 */ /* 0x000fe40007ffe0ff */
[----:B------:R-:W-:Y:S02]  /*0be0*/  IADD3 R16, P3, PT, R12, 0x40, RZ ;  /* 0x000000400c107810 */ /* 0x000fe40007f7e0ff */
[----:B------:R-:W-:Y:S02]  /*0bf0*/  ISETP.NE.AND P1, PT, R0, RZ, PT ;  /* 0x000000ff0000720c */ /* 0x000fe40003f25270 */
[----:B0-----:R-:W-:Y:S01]  /*0c00*/  IADD3.X R17, PT, PT, RZ, R13, RZ, P3, !PT ;  /* 0x0000000dff117210 */ /* 0x001fe20001ffe4ff */
[----:B--2---:R-:W-:Y:S01]  /*0c10*/  FMUL R21, R10, UR4 ;  /* 0x000000040a157c20 */ /* 0x004fe20008400000 */
[----:B------:R-:W-:-:S04]  /*0c20*/  IADD3 R10, P2, PT, R2, 0x40, RZ ;  /* 0x00000040020a7810 */ /* 0x000fc80007f5e0ff */
[----:B------:R1:W-:Y:S01]  /*0c30*/  STG.E desc[UR6][R12.64+0x1c], R21 ;  /* 0x00001c150c007986 */ /* 0x0003e2000c101906 */
[----:B------:R-:W-:-:S04]  /*0c40*/  IMAD.X R15, RZ, RZ, R3, P2 ;  /* 0x000000ffff0f7224 */ /* 0x000fc800010e0603 */
[----:B------:R-:W-:Y:S05]  /*0c50*/  @P1 BRA `(.L_x_8) ;  /* 0xfffffffc00141947 */ /* 0x000fea000383ffff */
.L_x_7:
[----:B------:R-:W-:Y:S05]  /*0c60*/  @!P0 EXIT ;  /* 0x000000000000894d */ /* 0x000fea0003800000 */
[----:B------:R-:W0:Y:S01]  /*0c70*/  LDCU UR4, c[0x0][0x39c] ;  /* 0x00007380ff0477ac */ /* 0x000e220008000800 */
[----:B------:R-:W-:Y:S01]  /*0c80*/  ISETP.GE.U32.AND P0, PT, R14, 0x8, PT ;  /* 0x000000080e00780c */ /* 0x000fe20003f06070 */
[----:B0-----:R-:W-:-:S06]  /*0c90*/  ULOP3.LUT UR5, UR4, 0x7, URZ, 0xc0, !UPT ;  /* 0x0000000704057892 */ /* 0x001fcc000f8ec0ff */
[----:B------:R-:W-:-:S06]  /*0ca0*/  ISETP.NE.AND P1, PT, RZ, UR5, PT ;  /* 0x00000005ff007c0c */ /* 0x000fcc000bf25270 */
[----:B------:R-:W-:Y:S07]  /*0cb0*/  @!P0 BRA `(.L_x_9) ;  /* 0x0000000000708947 */ /* 0x000fee0003800000 */
[C---:B-1----:R-:W-:Y:S01]  /*0cc0*/  IMAD.WIDE.U32 R12, R11.reuse, 0x4, R4 ;  /* 0x000000040b0c7825 */ /* 0x042fe200078e0004 */
[----:B------:R-:W0:Y:S04]  /*0cd0*/  LDCU UR12, c[0x0][0x394] ;  /* 0x00007280ff0c77ac */ /* 0x000e280008000800 */
[----:B------:R-:W0:Y:S01]  /*0ce0*/  LDG.E R0, desc[UR6][R12.64] ;  /* 0x000000060c007981 */ /* 0x000e22000c1e1900 */
[----:B------:R-:W-:-:S04]  /*0cf0*/  IMAD.WIDE.U32 R2, R11, 0x4, R8 ;  /* 0x000000040b027825 */ /* 0x000fc800078e0008 */
        /* <DEDUP_REMOVED lines=20> */
[----:B------:R-:W3:Y:S01]  /*0e40*/  LDG.E R0, desc[UR6][R12.64+0x1c] ;  /* 0x00001c060c007981 */ /* 0x000ee2000c1e1900 */
[----:B------:R-:W-:Y:S01]  /*0e50*/  IADD3 R11, PT, PT, R11, 0x8, RZ ;  /* 0x000000080b0b7810 */ /* 0x000fe20007ffe0ff */
[----:B---3--:R-:W-:-:S05]  /*0e60*/  FMUL R21, R0, UR12 ;  /* 0x0000000c00157c20 */ /* 0x008fca0008400000 */
[----:B------:R0:W-:Y:S02]  /*0e70*/  STG.E desc[UR6][R2.64+0x1c], R21 ;  /* 0x00001c1502007986 */ /* 0x0001e4000c101906 */
.L_x_9:
[----:B------:R-:W-:Y:S05]  /*0e80*/  @!P1 EXIT ;  /* 0x000000000000994d */ /* 0x000fea0003800000 */
[----:B------:R-:W-:Y:S02]  /*0e90*/  UISETP.GE.U32.AND UP0, UPT, UR5, 0x4, UPT ;  /* 0x000000040500788c */ /* 0x000fe4000bf06070 */
[----:B------:R-:W-:-:S06]  /*0ea0*/  ULOP3.LUT UR4, UR4, 0x3, URZ, 0xc0, !UPT ;  /* 0x0000000304047892 */ /* 0x000fcc000f8ec0ff */
[----:B------:R-:W-:Y:S01]  /*0eb0*/  ISETP.NE.AND P0, PT, RZ, UR4, PT ;  /* 0x00000004ff007c0c */ /* 0x000fe2000bf05270 */
[----:B------:R-:W-:-:S12]  /*0ec0*/  BRA.U !UP0, `(.L_x_10) ;  /* 0x0000000108407547 */ /* 0x000fd8000b800000 */
[C---:B------:R-:W-:Y:S01]  /*0ed0*/  IMAD.WIDE.U32 R4, R11.reuse, 0x4, R4 ;  /* 0x000000040b047825 */ /* 0x040fe200078e0004 */
[----:B------:R-:W0:Y:S04]  /*0ee0*/  LDCU UR5, c[0x0][0x394] ;  /* 0x00007280ff0577ac */ /* 0x000e280008000800 */
[----:B------:R-:W0:Y:S01]  /*0ef0*/  LDG.E R0, desc[UR6][R4.64] ;  /* 0x0000000604007981 */ /* 0x000e22000c1e1900 */
[----:B------:R-:W-:-:S04]  /*0f00*/  IMAD.WIDE.U32 R8, R11, 0x4, R8 ;  /* 0x000000040b087825 */ /* 0x000fc800078e0008 */
[----:B0-----:R-:W-:-:S05]  /*0f10*/  FMUL R3, R0, UR5 ;  /* 0x0000000500037c20 */ /* 0x001fca0008400000 */
[----:B------:R2:W-:Y:S04]  /*0f20*/  STG.E desc[UR6][R8.64], R3 ;  /* 0x0000000308007986 */ /* 0x0005e8000c101906 */
[----:B------:R-:W1:Y:S02]  /*0f30*/  LDG.E R0, desc[UR6][R4.64+0x4] ;  /* 0x0000040604007981 */ /* 0x000e64000c1e1900 */
[----:B-1----:R-:W-:-:S05]  /*0f40*/  FMUL R13, R0, UR5 ;  /* 0x00000005000d7c20 */ /* 0x002fca0008400000 */
[----:B------:R2:W-:Y:S04]  /*0f50*/  STG.E desc[UR6][R8.64+0x4], R13 ;  /* 0x0000040d08007986 */ /* 0x0005e8000c101906 */
[----:B------:R-:W3:Y:S02]  /*0f60*/  LDG.E R0, desc[UR6][R4.64+0x8] ;  /* 0x0000080604007981 */ /* 0x000ee4000c1e1900 */
[----:B---3--:R-:W-:-:S05]  /*0f70*/  FMUL R15, R0, UR5 ;  /* 0x00000005000f7c20 */ /* 0x008fca0008400000 */
[----:B------:R2:W-:Y:S04]  /*0f80*/  STG.E desc[UR6][R8.64+0x8], R15 ;  /* 0x0000080f08007986 */ /* 0x0005e8000c101906 */
[----:B------:R-:W3:Y:S01]  /*0f90*/  LDG.E R0, desc[UR6][R4.64+0xc] ;  /* 0x00000c0604007981 */ /* 0x000ee2000c1e1900 */
[----:B------:R-:W-:Y:S02]  /*0fa0*/  VIADD R11, R11, 0x4 ;  /* 0x000000040b0b7836 */ /* 0x000fe40000000000 */
[----:B---3--:R-:W-:-:S05]  /*0fb0*/  FMUL R17, R0, UR5 ;  /* 0x0000000500117c20 */ /* 0x008fca0008400000 */
[----:B------:R2:W-:Y:S02]  /*0fc0*/  STG.E desc[UR6][R8.64+0xc], R17 ;  /* 0x00000c1108007986 */ /* 0x0005e4000c101906 */
.L_x_10:
[----:B------:R-:W-:Y:S05]  /*0fd0*/  @!P0 EXIT ;  /* 0x000000000000894d */ /* 0x000fea0003800000 */
[----:B------:R-:W2:Y:S01]  /*0fe0*/  LDCU.128 UR12, c[0x0][0x380] ;  /* 0x00007000ff0c77ac */ /* 0x000ea20008000c00 */
[----:B------:R-:W-:Y:S01]  /*0ff0*/  IMAD.WIDE.U32 R6, R11, 0x4, R6 ;  /* 0x000000040b067825 */ /* 0x000fe200078e0006 */
[----:B------:R-:W3:Y:S01]  /*1000*/  LDCU UR5, c[0x0][0x394] ;  /* 0x00007280ff0577ac */ /* 0x000ee20008000800 */
[----:B------:R-:W-:Y:S01]  /*1010*/  UIADD3 UR4, UPT, UPT, -UR4, URZ, URZ ;  /* 0x000000ff04047290 */ /* 0x000fe2000fffe1ff */
[C---:B--2---:R-:W-:Y:S02]  /*1020*/  IADD3 R8, P0, PT, R6.reuse, UR12, RZ ;  /* 0x0000000c06087c10 */ /* 0x044fe4000ff1e0ff */
[----:B0-----:R-:W-:Y:S02]  /*1030*/  IADD3 R2, P1, PT, R6, UR14, RZ ;  /* 0x0000000e06027c10 */ /* 0x001fe4000ff3e0ff */
[C---:B------:R-:W-:Y:S02]  /*1040*/  IADD3.X R9, PT, PT, R7.reuse, UR13, RZ, P0, !PT ;  /* 0x0000000d07097c10 */ /* 0x040fe400087fe4ff */
[----:B---3--:R-:W-:-:S09]  /*1050*/  IADD3.X R4, PT, PT, R7, UR15, RZ, P1, !PT ;  /* 0x0000000f07047c10 */ /* 0x008fd20008ffe4ff */
.L_x_11:
[----:B------:R-:W-:-:S05]  /*1060*/  MOV R3, R4 ;  /* 0x0000000400037202 */ /* 0x000fca0000000f00 */
[----:B------:R0:W2:Y:S01]  /*1070*/  LDG.E R0, desc[UR6][R2.64] ;  /* 0x0000000602007981 */ /* 0x0000a2000c1e1900 */
[----:B------:R-:W-:Y:S01]  /*1080*/  UIADD3 UR4, UPT, UPT, UR4, 0x1, URZ ;  /* 0x0000000104047890 */ /* 0x000fe2000fffe0ff */
[----:B------:R-:W-:-:S04]  /*1090*/  IADD3 R6, P1, PT, R8, 0x4, RZ ;  /* 0x0000000408067810 */ /* 0x000fc80007f3e0ff */
[----:B------:R-:W-:Y:S02]  /*10a0*/  IADD3.X R7, PT, PT, RZ, R9, RZ, P1, !PT ;  /* 0x00000009ff077210 */ /* 0x000fe40000ffe4ff */
[----:B------:R-:W-:Y:S01]  /*10b0*/  ISETP.NE.AND P0, PT, RZ, UR4, PT ;  /* 0x00000004ff007c0c */ /* 0x000fe2000bf05270 */
[----:B0-----:R-:W-:Y:S02]  /*10c0*/  IMAD.MOV.U32 R3, RZ, RZ, R9 ;  /* 0x000000ffff037224 */ /* 0x001fe400078e0009 */
[----:B--2---:R-:W-:Y:S01]  /*10d0*/  FMUL R5, R0, UR5 ;  /* 0x0000000500057c20 */ /* 0x004fe20008400000 */
[----:B------:R-:W-:Y:S02]  /*10e0*/  IADD3 R0, P2, PT, R2, 0x4, RZ ;  /* 0x0000000402007810 */ /* 0x000fe40007f5e0ff */
[----:B------:R-:W-:Y:S02]  /*10f0*/  MOV R2, R8 ;  /* 0x0000000800027202 */ /* 0x000fe40000000f00 */
[----:B------:R-:W-:-:S03]  /*1100*/  IADD3.X R4, PT, PT, RZ, R4, RZ, P2, !PT ;  /* 0x00000004ff047210 */ /* 0x000fc600017fe4ff */
[----:B------:R0:W-:Y:S02]  /*1110*/  STG.E desc[UR6][R2.64], R5 ;  /* 0x0000000502007986 */ /* 0x0001e4000c101906 */
[----:B------:R-:W-:Y:S05]  /*1120*/  @!P0 EXIT ;  /* 0x000000000000894d */ /* 0x000fea0003800000 */
[----:B------:R-:W-:Y:S01]  /*1130*/  IMAD.MOV.U32 R8, RZ, RZ, R6 ;  /* 0x000000ffff087224 */ /* 0x000fe200078e0006 */
[----:B------:R-:W-:Y:S02]  /*1140*/  MOV R9, R7 ;  /* 0x0000000700097202 */ /* 0x000fe40000000f00 */
[----:B0-----:R-:W-:Y:S01]  /*1150*/  MOV R2, R0 ;  /* 0x0000000000027202 */ /* 0x001fe20000000f00 */
[----:B------:R-:W-:Y:S06]  /*1160*/  BRA `(.L_x_11) ;  /* 0xfffffffc00bc7947 */ /* 0x000fec000383ffff */
.L_x_6:
[----:B------:R-:W-:Y:S01]  /*1170*/  VIADD R0, R11, 0xf3000000 ;  /* 0xf30000000b007836 */ /* 0x000fe20000000000 */
[----:B------:R0:W1:Y:S01]  /*1180*/  MUFU.RSQ R2, R11 ;  /* 0x0000000b00027308 */ /* 0x0000620000001400 */
[----:B------:R-:W-:Y:S03]  /*1190*/  BSSY.RECONVERGENT B0, `(.L_x_12) ;  /* 0x000000c000007945 */ /* 0x000fe60003800200 */
[----:B------:R-:W-:-:S13]  /*11a0*/  ISETP.GT.U32.AND P0, PT, R0, 0x727fffff, PT ;  /* 0x727fffff0000780c */ /* 0x000fda0003f04070 */
[----:B01----:R-:W-:Y:S05]  /*11b0*/  @!P0 BRA `(.L_x_13) ;  /* 0x0000000000148947 */ /* 0x003fea0003800000 */
[----:B------:R-:W-:Y:S02]  /*11c0*/  MOV R0, R11 ;  /* 0x0000000b00007202 */ /* 0x000fe40000000f00 */
[----:B------:R-:W-:-:S07]  /*11d0*/  MOV R15, 0x11f0 ;  /* 0x000011f0000f7802 */ /* 0x000fce0000000f00 */
[----:B------:R-:W-:Y:S05]  /*11e0*/  CALL.REL.NOINC `($__internal_0_$__cuda_sm20_sqrt_rn_f32_slowpath) ;  /* 0x0000000c00e47944 */ /* 0x000fea0003c00000 */
[----:B------:R-:W-:Y:S01]  /*11f0*/  MOV R11, R0 ;  /* 0x00000000000b7202 */ /* 0x000fe20000000f00 */
[----:B------:R-:W-:Y:S06]  /*1200*/  BRA `(.L_x_14) ;  /* 0x0000000000107947 */ /* 0x000fec0003800000 */
.L_x_13:
[C---:B------:R-:W-:Y:S01]  /*1210*/  FMUL.FTZ R0, R2.reuse, R11 ;  /* 0x0000000b02007220 */ /* 0x040fe20000410000 */
[----:B------:R-:W-:-:S03]  /*1220*/  FMUL.FTZ R2, R2, 0.5 ;  /* 0x3f00000002027820 */ /* 0x000fc60000410000 */
[----:B------:R-:W-:-:S04]  /*1230*/  FFMA R11, -R0, R0, R11 ;  /* 0x00000000000b7223 */ /* 0x000fc8000000010b */
[----:B------:R-:W-:-:S07]  /*1240*/  FFMA R11, R11, R2, R0 ;  /* 0x000000020b0b7223 */ /* 0x000fce0000000000 */
.L_x_14:
[----:B------:R-:W-:Y:S05]  /*1250*/  BSYNC.RECONVERGENT B0 ;  /* 0x0000000000007941 */ /* 0x000fea0003800200 */
.L_x_12:
[----:B------:R-:W0:Y:S02]  /*1260*/  LDCU UR5, c[0x0][0x390] ;  /* 0x00007200ff0577ac */ /* 0x000e240008000800 */
[----:B0-----:R-:W-:Y:S02]  /*1270*/  UIADD3 UR4, UPT, UPT, UR5, -0xd000000, URZ ;  /* 0xf300000005047890 */ /* 0x001fe4000fffe0ff */
[----:B------:R-:W0:Y:S02]  /*1280*/  MUFU.RSQ R0, UR5 ;  /* 0x0000000500007d08 */ /* 0x000e240008001400 */
[----:B------:R-:W-:-:S09]  /*1290*/  UISETP.GT.U32.AND UP0, UPT, UR4, 0x727fffff, UPT ;  /* 0x727fffff0400788c */ /* 0x000fd2000bf04070 */
[----:B------:R-:W-:Y:S05]  /*12a0*/  BRA.U !UP0, `(.L_x_15) ;  /* 0x00000001081c7547 */ /* 0x000fea000b800000 */
[----:B------:R-:W0:Y:S01]  /*12b0*/  LDCU UR4, c[0x0][0x390] ;  /* 0x00007200ff0477ac */ /* 0x000e220008000800 */
[----:B------:R-:W-:Y:S01]  /*12c0*/  BSSY.RECONVERGENT B0, `(.L_x_16) ;  /* 0x0000004000007945 */ /* 0x000fe20003800200 */
[----:B------:R-:W-:Y:S01]  /*12d0*/  MOV R15, 0x1300 ;  /* 0x00001300000f7802 */ /* 0x000fe20000000f00 */
[----:B0-----:R-:W-:-:S07]  /*12e0*/  IMAD.U32 R0, RZ, RZ, UR4 ;  /* 0x00000004ff007e24 */ /* 0x001fce000f8e00ff */
[----:B------:R-:W-:Y:S05]  /*12f0*/  CALL.REL.NOINC `($__internal_0_$__cuda_sm20_sqrt_rn_f32_slowpath) ;  /* 0x0000000c00a07944 */ /* 0x000fea0003c00000 */
[----:B------:R-:W-:Y:S05]  /*1300*/  BSYNC.RECONVERGENT B0 ;  /* 0x0000000000007941 */ /* 0x000fea0003800200 */
.L_x_16:
[----:B------:R-:W-:Y:S05]  /*1310*/  BRA `(.L_x_17) ;  /* 0x0000000000107947 */ /* 0x000fea0003800000 */
.L_x_15:
[C---:B0-----:R-:W-:Y:S01]  /*1320*/  FMUL.FTZ R2, R0.reuse, UR5 ;  /* 0x0000000500027c20 */ /* 0x041fe20008410000 */
[----:B------:R-:W-:-:S03]  /*1330*/  FMUL.FTZ R0, R0, 0.5 ;  /* 0x3f00000000007820 */ /* 0x000fc60000410000 */
[----:B------:R-:W-:-:S04]  /*1340*/  FFMA R3, -R2, R2, UR5 ;  /* 0x0000000502037e23 */ /* 0x000fc80008000102 */
[----:B------:R-:W-:-:S07]  /*1350*/  FFMA R0, R3, R0, R2 ;  /* 0x0000000003007223 */ /* 0x000fce0000000002 */
.L_x_17:
[----:B------:R-:W-:Y:S01]  /*1360*/  FMUL R11, R0, R11 ;  /* 0x0000000b000b7220 */ /* 0x000fe20000400000 */
[----:B------:R-:W-:Y:S01]  /*1370*/  HFMA2 R15, -RZ, RZ, 1.625, 0 ;  /* 0x3e800000ff0f7431 */ /* 0x000fe200000001ff */
[----:B------:R-:W0:Y:S01]  /*1380*/  LDCU UR4, c[0x0][0x394] ;  /* 0x00007280ff0477ac */ /* 0x000e220008000800 */
[----:B------:R-:W1:Y:S01]  /*1390*/  LDC R16, c[0x0][0x39c] ;  /* 0x0000e700ff107b82 */ /* 0x000e620000000800 */
[----:B------:R-:W-:Y:S01]  /*13a0*/  MUFU.RCP R14, R11 ;  /* 0x0000000b000e7308 */ /* 0x000fe20000001000 */
[----:B------:R-:W-:Y:S01]  /*13b0*/  FMNMX.NAN R0, R11, 0.99998998641967773438, PT ;  /* 0x3f7fff580b007809 */ /* 0x000fe20003820000 */
[----:B------:R-:W-:Y:S03]  /*13c0*/  BSSY.RECONVERGENT B0, `(.L_x_18) ;  /* 0x0000043000007945 */ /* 0x000fe60003800200 */
[C---:B------:R-:W-:Y:S01]  /*13d0*/  FSETP.GT.AND P0, PT, |R0|.reuse, 8.50705917302346158658e+37, PT ;  /* 0x7e8000000000780b */ /* 0x040fe20003f04200 */
[----:B------:R-:W-:-:S06]  /*13e0*/  FADD R3, -|R0|, 1 ;  /* 0x3f80000000037421 */ /* 0x000fcc0000000300 */
[----:B------:R-:W2:Y:S01]  /*13f0*/  MUFU.RCP R3, R3 ;  /* 0x0000000300037308 */ /* 0x000ea20000001000 */
[----:B-1----:R-:W-:Y:S01]  /*1400*/  ISETP.GE.AND P2, PT, R16, 0x1, PT ;  /* 0x000000011000780c */ /* 0x002fe20003f46270 */
[----:B--2---:R-:W-:-:S04]  /*1410*/  FADD R13, R3, R3 ;  /* 0x00000003030d7221 */ /* 0x004fc80000000000 */
[----:B------:R-:W-:-:S05]  /*1420*/  FMUL R2, |R0|, R13 ;  /* 0x0000000d00027220 */ /* 0x000fca0000400200 */
[----:B------:R-:W-:-:S04]  /*1430*/  FSEL R2, R2, -2, !P0 ;  /* 0xc000000002027808 */ /* 0x000fc80004000000 */
[C---:B------:R-:W-:Y:S01]  /*1440*/  ISETP.GE.U32.AND P0, PT, R2.reuse, 0x7f800000, PT ;  /* 0x7f8000000200780c */ /* 0x040fe20003f06070 */
[----:B------:R-:W-:-:S03]  /*1450*/  FADD.RZ R10, R2, 1 ;  /* 0x3f800000020a7421 */ /* 0x000fc6000000c000 */
[----:B------:R-:W-:Y:S02]  /*1460*/  ISETP.GT.AND P1, PT, R2, -0x40800000, P0 ;  /* 0xbf8000000200780c */ /* 0x000fe40000724270 */
[----:B------:R-:W-:-:S04]  /*1470*/  IADD3 R10, PT, PT, R10, -0x3f400000, RZ ;  /* 0xc0c000000a0a7810 */ /* 0x000fc80007ffe0ff */
[----:B------:R-:W-:-:S04]  /*1480*/  LOP3.LUT R13, R10, 0xff800000, RZ, 0xc0, !PT ;  /* 0xff8000000a0d7812 */ /* 0x000fc800078ec0ff */
[----:B------:R-:W-:Y:S01]  /*1490*/  IADD3 R12, PT, PT, -R13, 0x40800000, RZ ;  /* 0x408000000d0c7810 */ /* 0x000fe20007ffe1ff */
[----:B------:R-:W-:Y:S01]  /*14a0*/  IMAD.IADD R10, R2, 0x1, -R13 ;  /* 0x00000001020a7824 */ /* 0x000fe200078e0a0d */
[----:B------:R-:W-:-:S03]  /*14b0*/  I2FP.F32.S32 R13, R13 ;  /* 0x0000000d000d7245 */ /* 0x000fc60000201400 */
[----:B------:R-:W-:Y:S01]  /*14c0*/  FFMA R3, R12, R15, -1 ;  /* 0xbf8000000c037423 */ /* 0x000fe2000000000f */
[----:B------:R-:W-:Y:S01]  /*14d0*/  MOV R12, 0x3d39bf78 ;  /* 0x3d39bf78000c7802 */ /* 0x000fe20000000f00 */
[----:B------:R-:W-:Y:S01]  /*14e0*/  FMUL R13, R13, 1.1920928955078125e-07 ;  /* 0x340000000d0d7820 */ /* 0x000fe20000400000 */
[----:B------:R-:W-:Y:S02]  /*14f0*/  HFMA2 R15, -RZ, RZ, 1.875, 0 ;  /* 0x3f800000ff0f7431 */ /* 0x000fe400000001ff */
[----:B------:R-:W-:-:S04]  /*1500*/  FADD R3, R10, R3 ;  /* 0x000000030a037221 */ /* 0x000fc80000000000 */
[----:B------:R-:W-:Y:S01]  /*1510*/  FFMA R10, R3, -R12, 0.10546888411045074463 ;  /* 0x3dd80012030a7423 */ /* 0x000fe2000000080c */
[----:B------:R-:W-:-:S03]  /*1520*/  MOV R12, 0x3c80f082 ;  /* 0x3c80f082000c7802 */ /* 0x000fc60000000f00 */
[----:B------:R-:W-:-:S04]  /*1530*/  FFMA R10, R3, R10, -0.13229703903198242188 ;  /* 0xbe0778e0030a7423 */ /* 0x000fc8000000000a */
[----:B------:R-:W-:-:S04]  /*1540*/  FFMA R10, R3, R10, 0.14491446316242218018 ;  /* 0x3e146475030a7423 */ /* 0x000fc8000000000a */
[----:B------:R-:W-:-:S04]  /*1550*/  FFMA R10, R3, R10, -0.16641564667224884033 ;  /* 0xbe2a68dd030a7423 */ /* 0x000fc8000000000a */
[----:B------:R-:W-:-:S04]  /*1560*/  FFMA R10, R3, R10, 0.19988867640495300293 ;  /* 0x3e4caf9e030a7423 */ /* 0x000fc8000000000a */
[----:B------:R-:W-:-:S04]  /*1570*/  FFMA R10, R3, R10, -0.25000196695327758789 ;  /* 0xbe800042030a7423 */ /* 0x000fc8000000000a */
[----:B------:R-:W-:-:S04]  /*1580*/  FFMA R10, R3, R10, 0.33333510160446166992 ;  /* 0x3eaaaae6030a7423 */ /* 0x000fc8000000000a */
[----:B------:R-:W-:-:S04]  /*1590*/  FFMA R10, R3, R10, -0.5 ;  /* 0xbf000000030a7423 */ /* 0x000fc8000000000a */
[----:B------:R-:W-:-:S04]  /*15a0*/  FMUL R10, R3, R10 ;  /* 0x0000000a030a7220 */ /* 0x000fc80000400000 */
[----:B------:R-:W-:Y:S01]  /*15b0*/  FFMA R10, R3, R10, R3 ;  /* 0x0000000a030a7223 */ /* 0x000fe20000000003 */
[----:B------:R-:W-:-:S03]  /*15c0*/  @P0 MOV R3, 0x7f800000 ;  /* 0x7f80000000030802 */ /* 0x000fc60000000f00 */
[----:B------:R-:W-:Y:S01]  /*15d0*/  FFMA R10, R13, 0.69314718246459960938, R10 ;  /* 0x3f3172180d0a7823 */ /* 0x000fe2000000000a */
[----:B------:R-:W-:Y:S02]  /*15e0*/  IMAD.MOV.U32 R13, RZ, RZ, 0x3f000000 ;  /* 0x3f000000ff0d7424 */ /* 0x000fe400078e00ff */
[C---:B------:R-:W-:Y:S01]  /*15f0*/  @P1 FFMA R10, R2.reuse, R3, +INF ;  /* 0x7f800000020a1423 */ /* 0x040fe20000000003 */
[----:B------:R-:W-:Y:S02]  /*1600*/  @P0 FSETP.NEU.AND P1, PT, R2, RZ, PT ;  /* 0x000000ff0200020b */ /* 0x000fe40003f2d000 */
[----:B------:R-:W-:Y:S02]  /*1610*/  LOP3.LUT R3, R13, 0x80000000, R0, 0xb8, !PT ;  /* 0x800000000d037812 */ /* 0x000fe400078eb800 */
[----:B------:R-:W-:-:S05]  /*1620*/  @P0 FSEL R10, R10, -RZ, P1 ;  /* 0x800000ff0a0a0208 */ /* 0x000fca0000800000 */
[----:B------:R-:W-:-:S04]  /*1630*/  FMUL R3, R3, R10 ;  /* 0x0000000a03037220 */ /* 0x000fc80000400000 */
[----:B0-----:R-:W-:-:S04]  /*1640*/  FMUL R3, R3, UR4 ;  /* 0x0000000403037c20 */ /* 0x001fc80008400000 */
[C---:B------:R-:W-:Y:S01]  /*1650*/  FMUL R0, |R3|.reuse, 2.8853900432586669922 ;  /* 0x4038aa3b03007820 */ /* 0x040fe20000400200 */
[C---:B------:R-:W-:Y:S01]  /*1660*/  FMUL R13, R3.reuse, R3 ;  /* 0x00000003030d7220 */ /* 0x040fe20000400000 */
[C---:B------:R-:W-:Y:S02]  /*1670*/  FSETP.GE.AND P1, PT, |R3|.reuse, 0.60000002384185791016, PT ;  /* 0x3f19999a0300780b */ /* 0x040fe40003f26200 */
[----:B------:R-:W-:Y:S01]  /*1680*/  FSETP.GE.AND P0, PT, |R3|, 9.010913848876953125, PT ;  /* 0x41102cb40300780b */ /* 0x000fe20003f06200 */
[C---:B------:R-:W-:Y:S01]  /*1690*/  FFMA R12, R13.reuse, R12, -0.052303962409496307373 ;  /* 0xbd563cae0d0c7423 */ /* 0x040fe2000000000c */
[----:B------:R-:W0:Y:S03]  /*16a0*/  MUFU.EX2 R0, R0 ;  /* 0x0000000000007308 */ /* 0x000e260000000800 */
[----:B------:R-:W-:Y:S01]  /*16b0*/  FFMA R12, R13, R12, 0.1331529766321182251 ;  /* 0x3e0859410d0c7423 */ /* 0x000fe2000000000c */
[----:B0-----:R-:W-:-:S06]  /*16c0*/  FADD R2, R0, 1 ;  /* 0x3f80000000027421 */ /* 0x001fcc0000000000 */
[----:B------:R-:W0:Y:S02]  /*16d0*/  MUFU.RCP R2, R2 ;  /* 0x0000000200027308 */ /* 0x000e240000001000 */
[----:B0-----:R-:W-:Y:S01]  /*16e0*/  FFMA R10, R2, -2, R15 ;  /* 0xc0000000020a7823 */ /* 0x001fe2000000000f */
[----:B------:R-:W-:-:S04]  /*16f0*/  FFMA R2, R13, R12, -0.33332768082618713379 ;  /* 0xbeaaa9ed0d027423 */ /* 0x000fc8000000000c */
[----:B------:R-:W-:Y:S01]  /*1700*/  FSEL R10, R10, 1, !P0 ;  /* 0x3f8000000a0a7808 */ /* 0x000fe20004000000 */
[----:B------:R-:W-:Y:S01]  /*1710*/  FFMA R2, R13, R2, RZ ;  /* 0x000000020d027223 */ /* 0x000fe200000000ff */
[----:B------:R-:W-:Y:S02]  /*1720*/  FFMA R13, -R11, R14, 1 ;  /* 0x3f8000000b0d7423 */ /* 0x000fe4000000010e */
[--C-:B------:R-:W-:Y:S01]  /*1730*/  LOP3.LUT R0, R10, 0x80000000, R3.reuse, 0xb8, !PT ;  /* 0x800000000a007812 */ /* 0x100fe200078eb803 */
[----:B------:R-:W-:Y:S01]  /*1740*/  @!P1 FFMA R0, R3, R2, R3 ;  /* 0x0000000203009223 */ /* 0x000fe20000000003 */
[----:B------:R-:W-:-:S03]  /*1750*/  FFMA R13, R14, R13, R14 ;  /* 0x0000000d0e0d7223 */ /* 0x000fc6000000000e */
[----:B------:R-:W0:Y:S01]  /*1760*/  FCHK P0, R0, R11 ;  /* 0x0000000b00007302 */ /* 0x000e220000000000 */
[----:B------:R-:W-:-:S04]  /*1770*/  FFMA R2, R0, R13, RZ ;  /* 0x0000000d00027223 */ /* 0x000fc800000000ff */
[----:B------:R-:W-:-:S04]  /*1780*/  FFMA R3, -R11, R2, R0 ;  /* 0x000000020b037223 */ /* 0x000fc80000000100 */
[----:B------:R-:W-:Y:S01]  /*1790*/  FFMA R2, R13, R3, R2 ;  /* 0x000000030d027223 */ /* 0x000fe20000000002 */
[----:B0-----:R-:W-:Y:S06]  /*17a0*/  @!P0 BRA `(.L_x_19) ;  /* 0x0000000000108947 */ /* 0x001fec0003800000 */
[----:B------:R-:W-:Y:S01]  /*17b0*/  IMAD.MOV.U32 R3, RZ, RZ, R0 ;  /* 0x000000ffff037224 */ /* 0x000fe200078e0000 */
[----:B------:R-:W-:-:S07]  /*17c0*/  MOV R2, 0x17e0 ;  /* 0x000017e000027802 */ /* 0x000fce0000000f00 */
[----:B------:R-:W-:Y:S05]  /*17d0*/  CALL.REL.NOINC `($__internal_1_$__cuda_sm3x_div_rn_noftz_f32_slowpath) ;  /* 0x0000000800c47944 */ /* 0x000fea0003c00000 */
[----:B------:R-:W-:-:S07]  /*17e0*/  MOV R2, R0 ;  /* 0x0000000000027202 */ /* 0x000fce0000000f00 */
.L_x_19:
[----:B------:R-:W-:Y:S05]  /*17f0*/  BSYNC.RECONVERGENT B0 ;  /* 0x0000000000007941 */ /* 0x000fea0003800200 */
.L_x_18:
[----:B------:R-:W-:Y:S05]  /*1800*/  @!P2 EXIT ;  /* 0x000000000000a94d */ /* 0x000fea0003800000 */
[----:B------:R-:W0:Y:S01]  /*1810*/  LDCU UR4, c[0x0][0x39c] ;  /* 0x00007380ff0477ac */ /* 0x000e220008000800 */
[----:B------:R-:W-:Y:S01]  /*1820*/  HFMA2 R3, -RZ, RZ, 0, 0 ;  /* 0x00000000ff037431 */ /* 0x000fe200000001ff */
[----:B0-----:R-:W-:Y:S02]  /*1830*/  UISETP.GE.U32.AND UP0, UPT, UR4, 0x10, UPT ;  /* 0x000000100400788c */ /* 0x001fe4000bf06070 */
[----:B------:R-:W-:-:S06]  /*1840*/  ULOP3.LUT UR12, UR4, 0xf, URZ, 0xc0, !UPT ;  /* 0x0000000f040c7892 */ /* 0x000fcc000f8ec0ff */
[----:B------:R-:W-:Y:S01]  /*1850*/  ISETP.NE.AND P0, PT, RZ, UR12, PT ;  /* 0x0000000cff007c0c */ /* 0x000fe2000bf05270 */
[----:B------:R-:W-:-:S12]  /*1860*/  BRA.U !UP0, `(.L_x_20) ;  /* 0x0000000508147547 */ /* 0x000fd8000b800000 */
[----:B------:R-:W0:Y:S01]  /*1870*/  LDCU.128 UR16, c[0x0][0x380] ;  /* 0x00007000ff1077ac */ /* 0x000e220008000c00 */
[----:B------:R-:W-:Y:S01]  /*1880*/  IADD3 R0, P1, PT, R6, 0x20, RZ ;  /* 0x0000002006007810 */ /* 0x000fe20007f3e0ff */
[----:B------:R-:W-:-:S04]  /*1890*/  ULOP3.LUT UR4, UR4, 0x7ffffff0, URZ, 0xc0, !UPT ;  /* 0x7ffffff004047892 */ /* 0x000fc8000f8ec0ff */
[----:B------:R-:W-:Y:S01]  /*18a0*/  IMAD.X R17, RZ, RZ, R7, P1 ;  /* 0x000000ffff117224 */ /* 0x000fe200008e0607 */
[----:B------:R-:W-:Y:S02]  /*18b0*/  UIADD3 UR5, UPT, UPT, -UR4, URZ, URZ ;  /* 0x000000ff04057290 */ /* 0x000fe4000fffe1ff */
[----:B------:R-:W-:Y:S02]  /*18c0*/  MOV R3, UR4 ;  /* 0x0000000400037c02 */ /* 0x000fe40008000f00 */
[C---:B0-----:R-:W-:Y:S02]  /*18d0*/  IADD3 R14, P2, PT, R0.reuse, UR18, RZ ;  /* 0x00000012000e7c10 */ /* 0x041fe4000ff5e0ff */
[----:B------:R-:W-:Y:S02]  /*18e0*/  IADD3 R0, P3, PT, R0, UR16, RZ ;  /* 0x0000001000007c10 */ /* 0x000fe4000ff7e0ff */
[C---:B------:R-:W-:Y:S02]  /*18f0*/  IADD3.X R19, PT, PT, R17.reuse, UR19, RZ, P2, !PT ;  /* 0x0000001311137c10 */ /* 0x040fe400097fe4ff */
[----:B------:R-:W-:-:S09]  /*1900*/  IADD3.X R17, PT, PT, R17, UR17, RZ, P3, !PT ;  /* 0x0000001111117c10 */ /* 0x000fd20009ffe4ff */
.L_x_21:
[----:B------:R-:W-:Y:S01]  /*1910*/  MOV R10, R14 ;  /* 0x0000000e000a7202 */ /* 0x000fe20000000f00 */
[----:B------:R-:W-:-:S05]  /*1920*/  IMAD.MOV.U32 R11, RZ, RZ, R19 ;  /* 0x000000ffff0b7224 */ /* 0x000fca00078e0013 */
[----:B--2---:R-:W2:Y:S01]  /*1930*/  LDG.E R13, desc[UR6][R10.64+-0x20] ;  /* 0xffffe0060a0d7981 */ /* 0x004ea2000c1e1900 */
[----:B------:R-:W-:Y:S01]  /*1940*/  MOV R12, R0 ;  /* 0x00000000000c7202 */ /* 0x000fe20000000f00 */
[----:B--2---:R-:W-:Y:S01]  /*1950*/  FMUL R15, R13, R2 ;  /* 0x000000020d0f7220 */ /* 0x004fe20000400000 */
[----:B------:R-:W-:-:S05]  /*1960*/  MOV R13, R17 ;  /* 0x00000011000d7202 */ /* 0x000fca0000000f00 */
[----:B------:R0:W-:Y:S04]  /*1970*/  STG.E desc[UR6][R12.64+-0x20], R15 ;  /* 0xffffe00f0c007986 */ /* 0x0001e8000c101906 */
[----:B------:R-:W2:Y:S02]  /*1980*/  LDG.E R17, desc[UR6][R10.64+-0x1c] ;  /* 0xffffe4060a117981 */ /* 0x000ea4000c1e1900 */
[----:B--2---:R-:W-:-:S05]  /*1990*/  FMUL R17, R17, R2 ;  /* 0x0000000211117220 */ /* 0x004fca0000400000 */
[----:B------:R1:W-:Y:S04]  /*19a0*/  STG.E desc[UR6][R12.64+-0x1c], R17 ;  /* 0xffffe4110c007986 */ /* 0x0003e8000c101906 */
[----:B------:R-:W2:Y:S02]  /*19b0*/  LDG.E R19, desc[UR6][R10.64+-0x18] ;  /* 0xffffe8060a137981 */ /* 0x000ea4000c1e1900 */
[----:B--2---:R-:W-:-:S05]  /*19c0*/  FMUL R19, R19, R2 ;  /* 0x0000000213137220 */ /* 0x004fca0000400000 */
[----:B------:R2:W-:Y:S04]  /*19d0*/  STG.E desc[UR6][R12.64+-0x18], R19 ;  /* 0xffffe8130c007986 */ /* 0x0005e8000c101906 */
[----:B------:R-:W3:Y:S02]  /*19e0*/  LDG.E R21, desc[UR6][R10.64+-0x14] ;  /* 0xffffec060a157981 */ /* 0x000ee4000c1e1900 */
[----:B---3--:R-:W-:-:S05]  /*19f0*/  FMUL R21, R21, R2 ;  /* 0x0000000215157220 */ /* 0x008fca0000400000 */
[----:B------:R3:W-:Y:S04]  /*1a00*/  STG.E desc[UR6][R12.64+-0x14], R21 ;  /* 0xffffec150c007986 */ /* 0x0007e8000c101906 */
[----:B------:R-:W4:Y:S02]  /*1a10*/  LDG.E R23, desc[UR6][R10.64+-0x10] ;  /* 0xfffff0060a177981 */ /* 0x000f24000c1e1900 */
[----:B----4-:R-:W-:-:S05]  /*1a20*/  FMUL R23, R23, R2 ;  /* 0x0000000217177220 */ /* 0x010fca0000400000 */
[----:B------:R4:W-:Y:S04]  /*1a30*/  STG.E desc[UR6][R12.64+-0x10], R23 ;  /* 0xfffff0170c007986 */ /* 0x0009e8000c101906 */
[----:B0-----:R-:W5:Y:S02]  /*1a40*/  LDG.E R15, desc[UR6][R10.64+-0xc] ;  /* 0xfffff4060a0f7981 */ /* 0x001f64000c1e1900 */
[----:B-----5:R-:W-:-:S05]  /*1a50*/  FMUL R15, R15, R2 ;  /* 0x000000020f0f7220 */ /* 0x020fca0000400000 */
[----:B------:R0:W-:Y:S04]  /*1a60*/  STG.E desc[UR6][R12.64+-0xc], R15 ;  /* 0xfffff40f0c007986 */ /* 0x0001e8000c101906 */
[----:B-1----:R-:W5:Y:S02]  /*1a70*/  LDG.E R17, desc[UR6][R10.64+-0x8] ;  /* 0xfffff8060a117981 */ /* 0x002f64000c1e1900 */
[----:B-----5:R-:W-:-:S05]  /*1a80*/  FMUL R17, R17, R2 ;  /* 0x0000000211117220 */ /* 0x020fca0000400000 */
[----:B------:R1:W-:Y:S04]  /*1a90*/  STG.E desc[UR6][R12.64+-0x8], R17 ;  /* 0xfffff8110c007986 */ /* 0x0003e8000c101906 */
[----:B--2---:R-:W2:Y:S02]  /*1aa0*/  LDG.E R19, desc[UR6][R10.64+-0x4] ;  /* 0xfffffc060a137981 */ /* 0x004ea4000c1e1900 */
[----:B--2---:R-:W-:-:S05]  /*1ab0*/  FMUL R19, R19, R2 ;  /* 0x0000000213137220 */ /* 0x004fca0000400000 */
[----:B------:R2:W-:Y:S04]  /*1ac0*/  STG.E desc[UR6][R12.64+-0x4], R19 ;  /* 0xfffffc130c007986 */ /* 0x0005e8000c101906 */
[----:B---3--:R-:W3:Y:S02]  /*1ad0*/  LDG.E R21, desc[UR6][R10.64] ;  /* 0x000000060a157981 */ /* 0x008ee4000c1e1900 */
[----:B---3--:R-:W-:-:S05]  /*1ae0*/  FMUL R21, R21, R2 ;  /* 0x0000000215157220 */ /* 0x008fca0000400000 */
[----:B------:R3:W-:Y:S04]  /*1af0*/  STG.E desc[UR6][R12.64], R21 ;  /* 0x000000150c007986 */ /* 0x0007e8000c101906 */
[----:B----4-:R-:W4:Y:S02]  /*1b00*/  LDG.E R23, desc[UR6][R10.64+0x4] ;  /* 0x000004060a177981 */ /* 0x010f24000c1e1900 */
[----:B----4-:R-:W-:-:S05]  /*1b10*/  FMUL R23, R23, R2 ;  /* 0x0000000217177220 */ /* 0x010fca0000400000 */
[----:B------:R4:W-:Y:S04]  /*1b20*/  STG.E desc[UR6][R12.64+0x4], R23 ;  /* 0x000004170c007986 */ /* 0x0009e8000c101906 */
[----:B0-----:R-:W5:Y:S02]  /*1b30*/  LDG.E R15, desc[UR6][R10.64+0x8] ;  /* 0x000008060a0f7981 */ /* 0x001f64000c1e1900 */
[----:B-----5:R-:W-:-:S05]  /*1b40*/  FMUL R15, R15, R2 ;  /* 0x000000020f0f7220 */ /* 0x020fca0000400000 */
[----:B------:R0:W-:Y:S04]  /*1b50*/  STG.E desc[UR6][R12.64+0x8], R15 ;  /* 0x0000080f0c007986 */ /* 0x0001e8000c101906 */
[----:B-1----:R-:W5:Y:S02]  /*1b60*/  LDG.E R17, desc[UR6][R10.64+0xc] ;  /* 0x00000c060a117981 */ /* 0x002f64000c1e1900 */
[----:B-----5:R-:W-:-:S05]  /*1b70*/  FMUL R17, R17, R2 ;  /* 0x0000000211117220 */ /* 0x020fca0000400000 */
[----:B------:R-:W-:Y:S04]  /*1b80*/  STG.E desc[UR6][R12.64+0xc], R17 ;  /* 0x00000c110c007986 */ /* 0x000fe8000c101906 */
[----:B--2---:R-:W2:Y:S02]  /*1b90*/  LDG.E R19, desc[UR6][R10.64+0x10] ;  /* 0x000010060a137981 */ /* 0x004ea4000c1e1900 */
[----:B--2---:R-:W-:-:S05]  /*1ba0*/  FMUL R19, R19, R2 ;  /* 0x0000000213137220 */ /* 0x004fca0000400000 */
[----:B------:R1:W-:Y:S04]  /*1bb0*/  STG.E desc[UR6][R12.64+0x10], R19 ;  /* 0x000010130c007986 */ /* 0x0003e8000c101906 */
[----:B---3--:R-:W2:Y:S02]  /*1bc0*/  LDG.E R21, desc[UR6][R10.64+0x14] ;  /* 0x000014060a157981 */ /* 0x008ea4000c1e1900 */
[----:B--2---:R-:W-:-:S05]  /*1bd0*/  FMUL R21, R21, R2 ;  /* 0x0000000215157220 */ /* 0x004fca0000400000 */
[----:B------:R2:W-:Y:S04]  /*1be0*/  STG.E desc[UR6][R12.64+0x14], R21 ;  /* 0x000014150c007986 */ /* 0x0005e8000c101906 */
[----:B----4-:R-:W3:Y:S02]  /*1bf0*/  LDG.E R23, desc[UR6][R10.64+0x18] ;  /* 0x000018060a177981 */ /* 0x010ee4000c1e1900 */
[----:B---3--:R-:W-:-:S05]  /*1c00*/  FMUL R23, R23, R2 ;  /* 0x0000000217177220 */ /* 0x008fca0000400000 */
[----:B------:R2:W-:Y:S04]  /*1c10*/  STG.E desc[UR6][R12.64+0x18], R23 ;  /* 0x000018170c007986 */ /* 0x0005e8000c101906 */
[----:B0-----:R-:W3:Y:S01]  /*1c20*/  LDG.E R15, desc[UR6][R10.64+0x1c] ;  /* 0x00001c060a0f7981 */ /* 0x001ee2000c1e1900 */
[----:B------:R-:W-:Y:S01]  /*1c30*/  UIADD3 UR5, UPT, UPT, UR5, 0x10, URZ ;  /* 0x0000001005057890 */ /* 0x000fe2000fffe0ff */
[----:B------:R-:W-:Y:S02]  /*1c40*/  IADD3 R14, P1, PT, R10, 0x40, RZ ;  /* 0x000000400a0e7810 */ /* 0x000fe40007f3e0ff */
[----:B------:R-:W-:Y:S01]  /*1c50*/  IADD3 R0, P2, PT, R12, 0x40, RZ ;  /* 0x000000400c007810 */ /* 0x000fe20007f5e0ff */
[----:B------:R-:W-:Y:S02]  /*1c60*/  UISETP.NE.AND UP0, UPT, UR5, URZ, UPT ;  /* 0x000000ff0500728c */ /* 0x000fe4000bf05270 */
[----:B-1----:R-:W-:Y:S01]  /*1c70*/  IMAD.X R19, RZ, RZ, R11, P1 ;  /* 0x000000ffff137224 */ /* 0x002fe200008e060b */
[----:B------:R-:W-:Y:S01]  /*1c80*/  IADD3.X R17, PT, PT, RZ, R13, RZ, P2, !PT ;  /* 0x0000000dff117210 */ /* 0x000fe200017fe4ff */
[----:B---3--:R-:W-:-:S05]  /*1c90*/  FMUL R15, R15, R2 ;  /* 0x000000020f0f7220 */ /* 0x008fca0000400000 */
[----:B------:R2:W-:Y:S01]  /*1ca0*/  STG.E desc[UR6][R12.64+0x1c], R15 ;  /* 0x00001c0f0c007986 */ /* 0x0005e2000c101906 */
[----:B------:R-:W-:Y:S05]  /*1cb0*/  BRA.U UP0, `(.L_x_21) ;  /* 0xfffffffd00147547 */ /* 0x000fea000b83ffff */
.L_x_20:
[----:B------:R-:W-:Y:S05]  /*1cc0*/  @!P0 EXIT ;  /* 0x000000000000894d */ /* 0x000fea0003800000 */
[----:B------:R-:W0:Y:S01]  /*1cd0*/  LDCU UR4, c[0x0][0x39c] ;  /* 0x00007380ff0477ac */ /* 0x000e220008000800 */
[----:B------:R-:W-:Y:S02]  /*1ce0*/  UISETP.GE.U32.AND UP0, UPT, UR12, 0x8, UPT ;  /* 0x000000080c00788c */ /* 0x000fe4000bf06070 */
[----:B0-----:R-:W-:-:S06]  /*1cf0*/  ULOP3.LUT UR5, UR4, 0x7, URZ, 0xc0, !UPT ;  /* 0x0000000704057892 */ /* 0x001fcc000f8ec0ff */
[----:B------:R-:W-:Y:S01]  /*1d00*/  ISETP.NE.AND P0, PT, RZ, UR5, PT ;  /* 0x00000005ff007c0c */ /* 0x000fe2000bf05270 */
[----:B------:R-:W-:-:S12]  /*1d10*/  BRA.U !UP0, `(.L_x_22) ;  /* 0x00000001086c7547 */ /* 0x000fd8000b800000 */
[----:B--2---:R-:W-:-:S05]  /*1d20*/  IMAD.WIDE.U32 R12, R3, 0x4, R4 ;  /* 0x00000004030c7825 */ /* 0x004fca00078e0004 */
[----:B------:R-:W2:Y:S01]  /*1d30*/  LDG.E R15, desc[UR6][R12.64] ;  /* 0x000000060c0f7981 */ /* 0x000ea2000c1e1900 */
[----:B------:R-:W-:-:S04]  /*1d40*/  IMAD.WIDE.U32 R10, R3, 0x4, R8 ;  /* 0x00000004030a7825 */ /* 0x000fc800078e0008 */
[----:B--2---:R-:W-:-:S05]  /*1d50*/  FMUL R15, R15, R2 ;  /* 0x000000020f0f7220 */ /* 0x004fca0000400000 */
        /* <DEDUP_REMOVED lines=13> */
[----:B0-----:R-:W4:Y:S02]  /*1e30*/  LDG.E R15, desc[UR6][R12.64+0x14] ;  /* 0x000014060c0f7981 */ /* 0x001f24000c1e1900 */
[----:B----4-:R-:W-:-:S05]  /*1e40*/  FMUL R15, R15, R2 ;  /* 0x000000020f0f7220 */ /* 0x010fca0000400000 */
[----:B------:R3:W-:Y:S04]  /*1e50*/  STG.E desc[UR6][R10.64+0x14], R15 ;  /* 0x0000140f0a007986 */ /* 0x0007e8000c101906 */
[----:B-1----:R-:W4:Y:S02]  /*1e60*/  LDG.E R17, desc[UR6][R12.64+0x18] ;  /* 0x000018060c117981 */ /* 0x002f24000c1e1900 */
[----:B----4-:R-:W-:-:S05]  /*1e70*/  FMUL R17, R17, R2 ;  /* 0x0000000211117220 */ /* 0x010fca0000400000 */
[----:B------:R3:W-:Y:S04]  /*1e80*/  STG.E desc[UR6][R10.64+0x18], R17 ;  /* 0x000018110a007986 */ /* 0x0007e8000c101906 */
[----:B--2---:R-:W2:Y:S01]  /*1e90*/  LDG.E R19, desc[UR6][R12.64+0x1c] ;  /* 0x00001c060c137981 */ /* 0x004ea2000c1e1900 */
[----:B------:R-:W-:Y:S01]  /*1ea0*/  IADD3 R3, PT, PT, R3, 0x8, RZ ;  /* 0x0000000803037810 */ /* 0x000fe20007ffe0ff */
[----:B--2---:R-:W-:-:S05]  /*1eb0*/  FMUL R19, R19, R2 ;  /* 0x0000000213137220 */ /* 0x004fca0000400000 */
[----:B------:R3:W-:Y:S02]  /*1ec0*/  STG.E desc[UR6][R10.64+0x1c], R19 ;  /* 0x00001c130a007986 */ /* 0x0007e4000c101906 */
.L_x_22:
[----:B------:R-:W-:Y:S05]  /*1ed0*/  @!P0 EXIT ;  /* 0x000000000000894d */ /* 0x000fea0003800000 */
[----:B------:R-:W-:Y:S02]  /*1ee0*/  UISETP.GE.U32.AND UP0, UPT, UR5, 0x4, UPT ;  /* 0x000000040500788c */ /* 0x000fe4000bf06070 */
[----:B------:R-:W-:-:S06]  /*1ef0*/  ULOP3.LUT UR4, UR4, 0x3, URZ, 0xc0, !UPT ;  /* 0x0000000304047892 */ /* 0x000fcc000f8ec0ff */
[----:B------:R-:W-:Y:S01]  /*1f00*/  ISETP.NE.AND P0, PT, RZ, UR4, PT ;  /* 0x00000004ff007c0c */ /* 0x000fe2000bf05270 */
[----:B------:R-:W-:-:S12]  /*1f10*/  BRA.U !UP0, `(.L_x_23) ;  /* 0x00000001083c7547 */ /* 0x000fd8000b800000 */
[----:B------:R-:W-:-:S05]  /*1f20*/  IMAD.WIDE.U32 R4, R3, 0x4, R4 ;  /* 0x0000000403047825 */ /* 0x000fca00078e0004 */
[----:B---3--:R-:W3:Y:S01]  /*1f30*/  LDG.E R11, desc[UR6][R4.64] ;  /* 0x00000006040b7981 */ /* 0x008ee2000c1e1900 */
[----:B------:R-:W-:-:S04]  /*1f40*/  IMAD.WIDE.U32 R8, R3, 0x4, R8 ;  /* 0x0000000403087825 */ /* 0x000fc800078e0008 */
[----:B---3--:R-:W-:-:S05]  /*1f50*/  FMUL R11, R11, R2 ;  /* 0x000000020b0b7220 */ /* 0x008fca0000400000 */
[----:B------:R0:W-:Y:S04]  /*1f60*/  STG.E desc[UR6][R8.64], R11 ;  /* 0x0000000b08007986 */ /* 0x0001e8000c101906 */
[----:B--2---:R-:W2:Y:S02]  /*1f70*/  LDG.E R13, desc[UR6][R4.64+0x4] ;  /* 0x00000406040d7981 */ /* 0x004ea4000c1e1900 */
[----:B--2---:R-:W-:-:S05]  /*1f80*/  FMUL R13, R13, R2 ;  /* 0x000000020d0d7220 */ /* 0x004fca0000400000 */
[----:B------:R0:W-:Y:S04]  /*1f90*/  STG.E desc[UR6][R8.64+0x4], R13 ;  /* 0x0000040d08007986 */ /* 0x0001e8000c101906 */
[----:B------:R-:W2:Y:S02]  /*1fa0*/  LDG.E R15, desc[UR6][R4.64+0x8] ;  /* 0x00000806040f7981 */ /* 0x000ea4000c1e1900 */
[----:B--2---:R-:W-:-:S05]  /*1fb0*/  FMUL R15, R15, R2 ;  /* 0x000000020f0f7220 */ /* 0x004fca0000400000 */
[----:B------:R0:W-:Y:S04]  /*1fc0*/  STG.E desc[UR6][R8.64+0x8], R15 ;  /* 0x0000080f08007986 */ /* 0x0001e8000c101906 */
[----:B------:R-:W2:Y:S01]  /*1fd0*/  LDG.E R17, desc[UR6][R4.64+0xc] ;  /* 0x00000c0604117981 */ /* 0x000ea2000c1e1900 */
[----:B------:R-:W-:Y:S02]  /*1fe0*/  VIADD R3, R3, 0x4 ;  /* 0x0000000403037836 */ /* 0x000fe40000000000 */
[----:B--2---:R-:W-:-:S05]  /*1ff0*/  FMUL R17, R17, R2 ;  /* 0x0000000211117220 */ /* 0x004fca0000400000 */
[----:B------:R0:W-:Y:S02]  /*2000*/  STG.E desc[UR6][R8.64+0xc], R17 ;  /* 0x00000c1108007986 */ /* 0x0001e4000c101906 */
.L_x_23:
[----:B------:R-:W-:Y:S05]  /*2010*/  @!P0 EXIT ;  /* 0x000000000000894d */ /* 0x000fea0003800000 */
[----:B------:R-:W0:Y:S01]  /*2020*/  LDCU.128 UR12, c[0x0][0x380] ;  /* 0x00007000ff0c77ac */ /* 0x000e220008000c00 */
[----:B------:R-:W-:Y:S01]  /*2030*/  IMAD.WIDE.U32 R6, R3, 0x4, R6 ;  /* 0x0000000403067825 */ /* 0x000fe200078e0006 */
[----:B------:R-:W-:Y:S02]  /*2040*/  UIADD3 UR4, UPT, UPT, -UR4, URZ, URZ ;  /* 0x000000ff04047290 */ /* 0x000fe4000fffe1ff */
[C---:B0-----:R-:W-:Y:S02]  /*2050*/  IADD3 R8, P0, PT, R6.reuse, UR12, RZ ;  /* 0x0000000c06087c10 */ /* 0x041fe4000ff1e0ff */
[----:B------:R-:W-:Y:S02]  /*2060*/  IADD3 R0, P1, PT, R6, UR14, RZ ;  /* 0x0000000e06007c10 */ /* 0x000fe4000ff3e0ff */
[C---:B------:R-:W-:Y:S02]  /*2070*/  IADD3.X R9, PT, PT, R7.reuse, UR13, RZ, P0, !PT ;  /* 0x0000000d07097c10 */ /* 0x040fe400087fe4ff */
[----:B------:R-:W-:-:S09]  /*2080*/  IADD3.X R7, PT, PT, R7, UR15, RZ, P1, !PT ;  /* 0x0000000f07077c10 */ /* 0x000fd20008ffe4ff */
.L_x_24:
[----:B0-----:R-:W-:Y:S02]  /*2090*/  MOV R4, R0 ;  /* 0x0000000000047202 */ /* 0x001fe40000000f00 */
[----:B------:R-:W-:-:S05]  /*20a0*/  MOV R5, R7 ;  /* 0x0000000700057202 */ /* 0x000fca0000000f00 */
[----:B------:R0:W4:Y:S01]  /*20b0*/  LDG.E R3, desc[UR6][R4.64] ;  /* 0x0000000604037981 */ /* 0x000122000c1e1900 */
[----:B------:R-:W-:Y:S01]  /*20c0*/  UIADD3 UR4, UPT, UPT, UR4, 0x1, URZ ;  /* 0x0000000104047890 */ /* 0x000fe2000fffe0ff */
[----:B------:R-:W-:-:S03]  /*20d0*/  IADD3 R0, P1, PT, R0, 0x4, RZ ;  /* 0x0000000400007810 */ /* 0x000fc60007f3e0ff */
[----:B------:R-:W-:Y:S02]  /*20e0*/  UISETP.NE.AND UP0, UPT, UR4, URZ, UPT ;  /* 0x000000ff0400728c */ /* 0x000fe4000bf05270 */
[----:B------:R-:W-:Y:S02]  /*20f0*/  IMAD.X R7, RZ, RZ, R7, P1 ;  /* 0x000000ffff077224 */ /* 0x000fe400008e0607 */
[----:B0-----:R-:W-:Y:S01]  /*2100*/  IMAD.MOV.U32 R4, RZ, RZ, R8 ;  /* 0x000000ffff047224 */ /* 0x001fe200078e0008 */
[----:B------:R-:W-:Y:S02]  /*2110*/  MOV R5, R9 ;  /* 0x0000000900057202 */ /* 0x000fe40000000f00 */
[----:B------:R-:W-:-:S04]  /*2120*/  IADD3 R8, P0, PT, R8, 0x4, RZ ;  /* 0x0000000408087810 */ /* 0x000fc80007f1e0ff */
[----:B------:R-:W-:Y:S01]  /*2130*/  IADD3.X R9, PT, PT, RZ, R9, RZ, P0, !PT ;  /* 0x00000009ff097210 */ /* 0x000fe200007fe4ff */
[----:B----4-:R-:W-:-:S05]  /*2140*/  FMUL R3, R3, R2 ;  /* 0x0000000203037220 */ /* 0x010fca0000400000 */
[----:B------:R0:W-:Y:S01]  /*2150*/  STG.E desc[UR6][R4.64], R3 ;  /* 0x0000000304007986 */ /* 0x0001e2000c101906 */
[----:B------:R-:W-:Y:S05]  /*2160*/  BRA.U UP0, `(.L_x_24) ;  /* 0xfffffffd00c87547 */ /* 0x000fea000b83ffff */
[----:B------:R-:W-:Y:S05]  /*2170*/  EXIT ;  /* 0x000000000000794d */ /* 0x000fea0003800000 */
        .weak           $__internal_0_$__cuda_sm20_sqrt_rn_f32_slowpath
        .type           $__internal_0_$__cuda_sm20_sqrt_rn_f32_slowpath,@function
        .size           $__internal_0_$__cuda_sm20_sqrt_rn_f32_slowpath,($__internal_1_$__cuda_sm3x_div_rn_noftz_f32_slowpath - $__internal_0_$__cuda_sm20_sqrt_rn_f32_slowpath)
$__internal_0_$__cuda_sm20_sqrt_rn_f32_slowpath:
[----:B------:R-:W-:-:S13]  /*2180*/  LOP3.LUT P0, RZ, R0, 0x7fffffff, RZ, 0xc0, !PT ;  /* 0x7fffffff00ff7812 */ /* 0x000fda000780c0ff */
[----:B------:R-:W-:Y:S01]  /*2190*/  @!P0 MOV R2, R0 ;  /* 0x0000000000028202 */ /* 0x000fe20000000f00 */
[----:B------:R-:W-:Y:S06]  /*21a0*/  @!P0 BRA `(.L_x_25) ;  /* 0x0000000000408947 */ /* 0x000fec0003800000 */
[----:B------:R-:W-:-:S13]  /*21b0*/  FSETP.GEU.FTZ.AND P0, PT, R0, RZ, PT ;  /* 0x000000ff0000720b */ /* 0x000fda0003f1e000 */
[----:B------:R-:W-:Y:S01]  /*21c0*/  @!P0 MOV R2, 0x7fffffff ;  /* 0x7fffffff00028802 */ /* 0x000fe20000000f00 */
[----:B------:R-:W-:Y:S06]  /*21d0*/  @!P0 BRA `(.L_x_25) ;  /* 0x0000000000348947 */ /* 0x000fec0003800000 */
[----:B------:R-:W-:-:S13]  /*21e0*/  FSETP.GTU.FTZ.AND P0, PT, |R0|, +INF , PT ;  /* 0x7f8000000000780b */ /* 0x000fda0003f1c200 */
[----:B------:R-:W-:Y:S01]  /*21f0*/  @P0 FADD.FTZ R2, R0, 1 ;  /* 0x3f80000000020421 */ /* 0x000fe20000010000 */
[----:B------:R-:W-:Y:S06]  /*2200*/  @P0 BRA `(.L_x_25) ;  /* 0x0000000000280947 */ /* 0x000fec0003800000 */
[----:B------:R-:W-:-:S13]  /*2210*/  FSETP.NEU.FTZ.AND P0, PT, |R0|, +INF , PT ;  /* 0x7f8000000000780b */ /* 0x000fda0003f1d200 */
[----:B------:R-:W-:-:S04]  /*2220*/  @P0 FFMA R3, R0, 1.84467440737095516160e+19, RZ ;  /* 0x5f80000000030823 */ /* 0x000fc800000000ff */
[----:B------:R-:W0:Y:S02]  /*2230*/  @P0 MUFU.RSQ R2, R3 ;  /* 0x0000000300020308 */ /* 0x000e240000001400 */
[----:B0-----:R-:W-:Y:S01]  /*2240*/  @P0 FMUL.FTZ R10, R3, R2 ;  /* 0x00000002030a0220 */ /* 0x001fe20000410000 */
[----:B------:R-:W-:Y:S01]  /*2250*/  @P0 FMUL.FTZ R14, R2, 0.5 ;  /* 0x3f000000020e0820 */ /* 0x000fe20000410000 */
[----:B------:R-:W-:Y:S02]  /*2260*/  @!P0 MOV R2, R0 ;  /* 0x0000000000028202 */ /* 0x000fe40000000f00 */
[----:B------:R-:W-:-:S04]  /*2270*/  @P0 FADD.FTZ R12, -R10, -RZ ;  /* 0x800000ff0a0c0221 */ /* 0x000fc80000010100 */
[----:B------:R-:W-:-:S04]  /*2280*/  @P0 FFMA R13, R10, R12, R3 ;  /* 0x0000000c0a0d0223 */ /* 0x000fc80000000003 */
[----:B------:R-:W-:-:S04]  /*2290*/  @P0 FFMA R13, R13, R14, R10 ;  /* 0x0000000e0d0d0223 */ /* 0x000fc8000000000a */
[----:B------:R-:W-:-:S07]  /*22a0*/  @P0 FMUL.FTZ R2, R13, 2.3283064365386962891e-10 ;  /* 0x2f8000000d020820 */ /* 0x000fce0000410000 */
.L_x_25:
[----:B------:R-:W-:Y:S02]  /*22b0*/  HFMA2 R3, -RZ, RZ, 0, 0 ;  /* 0x00000000ff037431 */ /* 0x000fe400000001ff */
[----:B------:R-:W-:Y:S01]  /*22c0*/  IMAD.MOV.U32 R0, RZ, RZ, R2 ;  /* 0x000000ffff007224 */ /* 0x000fe200078e0002 */
[----:B------:R-:W-:-:S04]  /*22d0*/  MOV R2, R15 ;  /* 0x0000000f00027202 */ /* 0x000fc80000000f00 */
[----:B------:R-:W-:Y:S05]  /*22e0*/  RET.REL.NODEC R2 `(_Z20mobius_scalar_kernelPfPKfffii) ;  /* 0xffffffdc02447950 */ /* 0x000fea0003c3ffff */
        .weak           $__internal_1_$__cuda_sm3x_div_rn_noftz_f32_slowpath
        .type           $__internal_1_$__cuda_sm3x_div_rn_noftz_f32_slowpath,@function
        .size           $__internal_1_$__cuda_sm3x_div_rn_noftz_f32_slowpath,(.L_x_63 - $__internal_1_$__cuda_sm3x_div_rn_noftz_f32_slowpath)
$__internal_1_$__cuda_sm3x_div_rn_noftz_f32_slowpath:
[----:B------:R-:W-:Y:S01]  /*22f0*/  SHF.R.U32.HI R12, RZ, 0x17, R11 ;  /* 0x00000017ff0c7819 */ /* 0x000fe2000001160b */
[----:B------:R-:W-:Y:S01]  /*2300*/  BSSY.RECONVERGENT B1, `(.L_x_26) ;  /* 0x0000063000017945 */ /* 0x000fe20003800200 */
[----:B------:R-:W-:Y:S02]  /*2310*/  SHF.R.U32.HI R0, RZ, 0x17, R3 ;  /* 0x00000017ff007819 */ /* 0x000fe40000011603 */
[----:B------:R-:W-:Y:S02]  /*2320*/  LOP3.LUT R12, R12, 0xff, RZ, 0xc0, !PT ;  /* 0x000000ff0c0c7812 */ /* 0x000fe400078ec0ff */
[----:B------:R-:W-:Y:S02]  /*2330*/  LOP3.LUT R16, R0, 0xff, RZ, 0xc0, !PT ;  /* 0x000000ff00107812 */ /* 0x000fe400078ec0ff */
[----:B------:R-:W-:-:S03]  /*2340*/  IADD3 R14, PT, PT, R12, -0x1, RZ ;  /* 0xffffffff0c0e7810 */ /* 0x000fc60007ffe0ff */
[----:B------:R-:W-:Y:S01]  /*2350*/  VIADD R13, R16, 0xffffffff ;  /* 0xffffffff100d7836 */ /* 0x000fe20000000000 */
[----:B------:R-:W-:-:S04]  /*2360*/  ISETP.GT.U32.AND P0, PT, R14, 0xfd, PT ;  /* 0x000000fd0e00780c */ /* 0x000fc80003f04070 */
[----:B------:R-:W-:-:S13]  /*2370*/  ISETP.GT.U32.OR P0, PT, R13, 0xfd, P0 ;  /* 0x000000fd0d00780c */ /* 0x000fda0000704470 */
[----:B------:R-:W-:Y:S01]  /*2380*/  @!P0 MOV R10, RZ ;  /* 0x000000ff000a8202 */ /* 0x000fe20000000f00 */
[----:B------:R-:W-:Y:S06]  /*2390*/  @!P0 BRA `(.L_x_27) ;  /* 0x0000000000608947 */ /* 0x000fec0003800000 */
[----:B------:R-:W-:Y:S02]  /*23a0*/  FSETP.GTU.FTZ.AND P0, PT, |R3|, +INF , PT ;  /* 0x7f8000000300780b */ /* 0x000fe40003f1c200 */
[----:B------:R-:W-:Y:S02]  /*23b0*/  FSETP.GTU.FTZ.AND P1, PT, |R11|, +INF , PT ;  /* 0x7f8000000b00780b */ /* 0x000fe40003f3c200 */
[----:B------:R-:W-:Y:S02]  /*23c0*/  MOV R0, R11 ;  /* 0x0000000b00007202 */ /* 0x000fe40000000f00 */
[----:B------:R-:W-:-:S13]  /*23d0*/  PLOP3.LUT P0, PT, P0, P1, PT, 0xf8, 0x8f ;  /* 0x00000000008f781c */ /* 0x000fda0000703f70 */
[----:B------:R-:W-:Y:S05]  /*23e0*/  @P0 BRA `(.L_x_28) ;  /* 0x00000004004c0947 */ /* 0x000fea0003800000 */
[----:B------:R-:W-:-:S13]  /*23f0*/  LOP3.LUT P0, RZ, R11, 0x7fffffff, R3, 0xc8, !PT ;  /* 0x7fffffff0bff7812 */ /* 0x000fda000780c803 */
[----:B------:R-:W-:Y:S05]  /*2400*/  @!P0 BRA `(.L_x_29) ;  /* 0x00000004003c8947 */ /* 0x000fea0003800000 */
[C---:B------:R-:W-:Y:S02]  /*2410*/  FSETP.NEU.FTZ.AND P3, PT, |R3|.reuse, +INF , PT ;  /* 0x7f8000000300780b */ /* 0x040fe40003f7d200 */
[----:B------:R-:W-:Y:S02]  /*2420*/  FSETP.NEU.FTZ.AND P1, PT, |R0|, +INF , PT ;  /* 0x7f8000000000780b */ /* 0x000fe40003f3d200 */
[----:B------:R-:W-:-:S11]  /*2430*/  FSETP.NEU.FTZ.AND P0, PT, |R3|, +INF , PT ;  /* 0x7f8000000300780b */ /* 0x000fd60003f1d200 */
[----:B------:R-:W-:Y:S05]  /*2440*/  @!P1 BRA !P3, `(.L_x_29) ;  /* 0x00000004002c9947 */ /* 0x000fea0005800000 */
[----:B------:R-:W-:-:S04]  /*2450*/  LOP3.LUT P3, RZ, R3, 0x7fffffff, RZ, 0xc0, !PT ;  /* 0x7fffffff03ff7812 */ /* 0x000fc8000786c0ff */
[----:B------:R-:W-:-:S13]  /*2460*/  PLOP3.LUT P1, PT, P1, P3, PT, 0x2f, 0xf2 ;  /* 0x0000000000f2781c */ /* 0x000fda0000f26577 */
[----:B------:R-:W-:Y:S05]  /*2470*/  @P1 BRA `(.L_x_30) ;  /* 0x0000000400181947 */ /* 0x000fea0003800000 */
[----:B------:R-:W-:-:S04]  /*2480*/  LOP3.LUT P1, RZ, R11, 0x7fffffff, RZ, 0xc0, !PT ;  /* 0x7fffffff0bff7812 */ /* 0x000fc8000782c0ff */
[----:B------:R-:W-:-:S13]  /*2490*/  PLOP3.LUT P0, PT, P0, P1, PT, 0x2f, 0xf2 ;  /* 0x0000000000f2781c */ /* 0x000fda0000702577 */
[----:B------:R-:W-:Y:S05]  /*24a0*/  @P0 BRA `(.L_x_31) ;  /* 0x0000000400000947 */ /* 0x000fea0003800000 */
[----:B------:R-:W-:Y:S02]  /*24b0*/  ISETP.GE.AND P0, PT, R13, RZ, PT ;  /* 0x000000ff0d00720c */ /* 0x000fe40003f06270 */
[----:B------:R-:W-:-:S11]  /*24c0*/  ISETP.GE.AND P1, PT, R14, RZ, PT ;  /* 0x000000ff0e00720c */ /* 0x000fd60003f26270 */
[----:B------:R-:W-:Y:S01]  /*24d0*/  @P0 MOV R10, RZ ;  /* 0x000000ff000a0202 */ /* 0x000fe20000000f00 */
[----:B------:R-:W-:Y:S02]  /*24e0*/  @!P0 IMAD.MOV.U32 R10, RZ, RZ, -0x40 ;  /* 0xffffffc0ff0a8424 */ /* 0x000fe400078e00ff */
[----:B------:R-:W-:Y:S01]  /*24f0*/  @!P0 FFMA R3, R3, 1.84467440737095516160e+19, RZ ;  /* 0x5f80000003038823 */ /* 0x000fe200000000ff */
[----:B------:R-:W-:Y:S02]  /*2500*/  @!P1 FFMA R11, R0, 1.84467440737095516160e+19, RZ ;  /* 0x5f800000000b9823 */ /* 0x000fe400000000ff */
[----:B------:R-:W-:-:S07]  /*2510*/  @!P1 IADD3 R10, PT, PT, R10, 0x40, RZ ;  /* 0x000000400a0a9810 */ /* 0x000fce0007ffe0ff */
.L_x_27:
[----:B------:R-:W-:Y:S01]  /*2520*/  LEA R0, R12, 0xc0800000, 0x17 ;  /* 0xc08000000c007811 */ /* 0x000fe200078eb8ff */
[----:B------:R-:W-:Y:S03]  /*2530*/  BSSY.RECONVERGENT B2, `(.L_x_32) ;  /* 0x0000036000027945 */ /* 0x000fe60003800200 */
[----:B------:R-:W-:Y:S02]  /*2540*/  IADD3 R13, PT, PT, -R0, R11, RZ ;  /* 0x0000000b000d7210 */ /* 0x000fe40007ffe1ff */
[----:B------:R-:W-:Y:S02]  /*2550*/  IADD3 R11, PT, PT, R16, -0x7f, RZ ;  /* 0xffffff81100b7810 */ /* 0x000fe40007ffe0ff */
[----:B------:R-:W0:Y:S01]  /*2560*/  MUFU.RCP R14, R13 ;  /* 0x0000000d000e7308 */ /* 0x000e220000001000 */
[----:B------:R-:W-:Y:S02]  /*2570*/  FADD.FTZ R15, -R13, -RZ ;  /* 0x800000ff0d0f7221 */ /* 0x000fe40000010100 */
[C---:B------:R-:W-:Y:S01]  /*2580*/  IMAD R0, R11.reuse, -0x800000, R3 ;  /* 0xff8000000b007824 */ /* 0x040fe200078e0203 */
[----:B------:R-:W-:-:S05]  /*2590*/  IADD3 R11, PT, PT, R11, 0x7f, -R12 ;  /* 0x0000007f0b0b7810 */ /* 0x000fca0007ffe80c */
[----:B------:R-:W-:Y:S02]  /*25a0*/  IMAD.IADD R11, R11, 0x1, R10 ;  /* 0x000000010b0b7824 */ /* 0x000fe400078e020a */
[----:B0-----:R-:W-:-:S04]  /*25b0*/  FFMA R17, R14, R15, 1 ;  /* 0x3f8000000e117423 */ /* 0x001fc8000000000f */
[----:B------:R-:W-:-:S04]  /*25c0*/  FFMA R16, R14, R17, R14 ;  /* 0x000000110e107223 */ /* 0x000fc8000000000e */
[----:B------:R-:W-:-:S04]  /*25d0*/  FFMA R3, R0, R16, RZ ;  /* 0x0000001000037223 */ /* 0x000fc800000000ff */
[----:B------:R-:W-:-:S04]  /*25e0*/  FFMA R14, R15, R3, R0 ;  /* 0x000000030f0e7223 */ /* 0x000fc80000000000 */
[----:B------:R-:W-:-:S04]  /*25f0*/  FFMA R17, R16, R14, R3 ;  /* 0x0000000e10117223 */ /* 0x000fc80000000003 */
[----:B------:R-:W-:-:S04]  /*2600*/  FFMA R14, R15, R17, R0 ;  /* 0x000000110f0e7223 */ /* 0x000fc80000000000 */
[----:B------:R-:W-:-:S05]  /*2610*/  FFMA R0, R16, R14, R17 ;  /* 0x0000000e10007223 */ /* 0x000fca0000000011 */
[----:B------:R-:W-:-:S04]  /*2620*/  SHF.R.U32.HI R3, RZ, 0x17, R0 ;  /* 0x00000017ff037819 */ /* 0x000fc80000011600 */
[----:B------:R-:W-:-:S04]  /*2630*/  LOP3.LUT R3, R3, 0xff, RZ, 0xc0, !PT ;  /* 0x000000ff03037812 */ /* 0x000fc800078ec0ff */
[----:B------:R-:W-:-:S04]  /*2640*/  IADD3 R13, PT, PT, R3, R11, RZ ;  /* 0x0000000b030d7210 */ /* 0x000fc80007ffe0ff */
[----:B------:R-:W-:-:S04]  /*2650*/  IADD3 R3, PT, PT, R13, -0x1, RZ ;  /* 0xffffffff0d037810 */ /* 0x000fc80007ffe0ff */
[----:B------:R-:W-:-:S13]  /*2660*/  ISETP.GE.U32.AND P0, PT, R3, 0xfe, PT ;  /* 0x000000fe0300780c */ /* 0x000fda0003f06070 */
[----:B------:R-:W-:Y:S05]  /*2670*/  @!P0 BRA `(.L_x_33) ;  /* 0x0000000000808947 */ /* 0x000fea0003800000 */
[----:B------:R-:W-:-:S13]  /*2680*/  ISETP.GT.AND P0, PT, R13, 0xfe, PT ;  /* 0x000000fe0d00780c */ /* 0x000fda0003f04270 */
[----:B------:R-:W-:Y:S05]  /*2690*/  @P0 BRA `(.L_x_34) ;  /* 0x00000000006c0947 */ /* 0x000fea0003800000 */
[----:B------:R-:W-:-:S13]  /*26a0*/  ISETP.GE.AND P0, PT, R13, 0x1, PT ;  /* 0x000000010d00780c */ /* 0x000fda0003f06270 */
[----:B------:R-:W-:Y:S05]  /*26b0*/  @P0 BRA `(.L_x_35) ;  /* 0x0000000000740947 */ /* 0x000fea0003800000 */
[----:B------:R-:W-:Y:S02]  /*26c0*/  ISETP.GE.AND P0, PT, R13, -0x18, PT ;  /* 0xffffffe80d00780c */ /* 0x000fe40003f06270 */
[----:B------:R-:W-:-:S11]  /*26d0*/  LOP3.LUT R0, R0, 0x80000000, RZ, 0xc0, !PT ;  /* 0x8000000000007812 */ /* 0x000fd600078ec0ff */
[----:B------:R-:W-:Y:S05]  /*26e0*/  @!P0 BRA `(.L_x_35) ;  /* 0x0000000000688947 */ /* 0x000fea0003800000 */
[CCC-:B------:R-:W-:Y:S01]  /*26f0*/  FFMA.RZ R3, R16.reuse, R14.reuse, R17.reuse ;  /* 0x0000000e10037223 */ /* 0x1c0fe2000000c011 */
[C---:B------:R-:W-:Y:S01]  /*2700*/  IADD3 R12, PT, PT, R13.reuse, 0x20, RZ ;  /* 0x000000200d0c7810 */ /* 0x040fe20007ffe0ff */
[CCC-:B------:R-:W-:Y:S01]  /*2710*/  FFMA.RM R10, R16.reuse, R14.reuse, R17.reuse ;  /* 0x0000000e100a7223 */ /* 0x1c0fe20000004011 */
[----:B------:R-:W-:Y:S02]  /*2720*/  ISETP.NE.AND P3, PT, R13, RZ, PT ;  /* 0x000000ff0d00720c */ /* 0x000fe40003f65270 */
[----:B------:R-:W-:Y:S01]  /*2730*/  LOP3.LUT R11, R3, 0x7fffff, RZ, 0xc0, !PT ;  /* 0x007fffff030b7812 */ /* 0x000fe200078ec0ff */
[----:B------:R-:W-:Y:S01]  /*2740*/  FFMA.RP R3, R16, R14, R17 ;  /* 0x0000000e10037223 */ /* 0x000fe20000008011 */
[----:B------:R-:W-:Y:S01]  /*2750*/  ISETP.NE.AND P1, PT, R13, RZ, PT ;  /* 0x000000ff0d00720c */ /* 0x000fe20003f25270 */
[----:B------:R-:W-:Y:S01]  /*2760*/  IMAD.MOV R13, RZ, RZ, -R13 ;  /* 0x000000ffff0d7224 */ /* 0x000fe200078e0a0d */
[----:B------:R-:W-:Y:S02]  /*2770*/  LOP3.LUT R11, R11, 0x800000, RZ, 0xfc, !PT ;  /* 0x008000000b0b7812 */ /* 0x000fe400078efcff */
[----:B------:R-:W-:-:S02]  /*2780*/  FSETP.NEU.FTZ.AND P0, PT, R3, R10, PT ;  /* 0x0000000a0300720b */ /* 0x000fc40003f1d000 */
[----:B------:R-:W-:Y:S02]  /*2790*/  SHF.L.U32 R12, R11, R12, RZ ;  /* 0x0000000c0b0c7219 */ /* 0x000fe400000006ff */
[----:B------:R-:W-:Y:S02]  /*27a0*/  SEL R10, R13, RZ, P3 ;  /* 0x000000ff0d0a7207 */ /* 0x000fe40001800000 */
[----:B------:R-:W-:Y:S02]  /*27b0*/  ISETP.NE.AND P1, PT, R12, RZ, P1 ;  /* 0x000000ff0c00720c */ /* 0x000fe40000f25270 */
[----:B------:R-:W-:Y:S02]  /*27c0*/  SHF.R.U32.HI R10, RZ, R10, R11 ;  /* 0x0000000aff0a7219 */ /* 0x000fe4000001160b */
[----:B------:R-:W-:Y:S02]  /*27d0*/  PLOP3.LUT P0, PT, P0, P1, PT, 0xf8, 0x8f ;  /* 0x00000000008f781c */ /* 0x000fe40000703f70 */
[----:B------:R-:W-:-:S02]  /*27e0*/  SHF.R.U32.HI R12, RZ, 0x1, R10 ;  /* 0x00000001ff0c7819 */ /* 0x000fc4000001160a */
[----:B------:R-:W-:-:S04]  /*27f0*/  SEL R3, RZ, 0x1, !P0 ;  /* 0x00000001ff037807 */ /* 0x000fc80004000000 */
[----:B------:R-:W-:-:S04]  /*2800*/  LOP3.LUT R3, R3, 0x1, R12, 0xf8, !PT ;  /* 0x0000000103037812 */ /* 0x000fc800078ef80c */
[----:B------:R-:W-:-:S04]  /*2810*/  LOP3.LUT R3, R3, R10, RZ, 0xc0, !PT ;  /* 0x0000000a03037212 */ /* 0x000fc800078ec0ff */
[----:B------:R-:W-:-:S04]  /*2820*/  IADD3 R3, PT, PT, R12, R3, RZ ;  /* 0x000000030c037210 */ /* 0x000fc80007ffe0ff */
[----:B------:R-:W-:Y:S01]  /*2830*/  LOP3.LUT R0, R3, R0, RZ, 0xfc, !PT ;  /* 0x0000000003007212 */ /* 0x000fe200078efcff */
[----:B------:R-:W-:Y:S06]  /*2840*/  BRA `(.L_x_35) ;  /* 0x0000000000107947 */ /* 0x000fec0003800000 */
.L_x_34:
[----:B------:R-:W-:-:S04]  /*2850*/  LOP3.LUT R0, R0, 0x80000000, RZ, 0xc0, !PT ;  /* 0x8000000000007812 */ /* 0x000fc800078ec0ff */
[----:B------:R-:W-:Y:S01]  /*2860*/  LOP3.LUT R0, R0, 0x7f800000, RZ, 0xfc, !PT ;  /* 0x7f80000000007812 */ /* 0x000fe200078efcff */
[----:B------:R-:W-:Y:S06]  /*2870*/  BRA `(.L_x_35) ;  /* 0x0000000000047947 */ /* 0x000fec0003800000 */
.L_x_33:
[----:B------:R-:W-:-:S07]  /*2880*/  LEA R0, R11, R0, 0x17 ;  /* 0x000000000b007211 */ /* 0x000fce00078eb8ff */
.L_x_35:
[----:B------:R-:W-:Y:S05]  /*2890*/  BSYNC.RECONVERGENT B2 ;  /* 0x0000000000027941 */ /* 0x000fea0003800200 */
.L_x_32:
[----:B------:R-:W-:Y:S05]  /*28a0*/  BRA `(.L_x_36) ;  /* 0x0000000000207947 */ /* 0x000fea0003800000 */
.L_x_31:
[----:B------:R-:W-:-:S04]  /*28b0*/  LOP3.LUT R0, R11, 0x80000000, R3, 0x48, !PT ;  /* 0x800000000b007812 */ /* 0x000fc800078e4803 */
[----:B------:R-:W-:Y:S01]  /*28c0*/  LOP3.LUT R0, R0, 0x7f800000, RZ, 0xfc, !PT ;  /* 0x7f80000000007812 */ /* 0x000fe200078efcff */
[----:B------:R-:W-:Y:S06]  /*28d0*/  BRA `(.L_x_36) ;  /* 0x0000000000147947 */ /* 0x000fec0003800000 */
.L_x_30:
[----:B------:R-:W-:Y:S01]  /*28e0*/  LOP3.LUT R0, R11, 0x80000000, R3, 0x48, !PT ;  /* 0x800000000b007812 */ /* 0x000fe200078e4803 */
[----:B------:R-:W-:Y:S06]  /*28f0*/  BRA `(.L_x_36) ;  /* 0x00000000000c7947 */ /* 0x000fec0003800000 */
.L_x_29:
[----:B------:R-:W0:Y:S01]  /*2900*/  MUFU.RSQ R0, -QNAN ;  /* 0xffc0000000007908 */ /* 0x000e220000001400 */
[----:B------:R-:W-:Y:S05]  /*2910*/  BRA `(.L_x_36) ;  /* 0x0000000000047947 */ /* 0x000fea0003800000 */
.L_x_28:
[----:B------:R-:W-:-:S07]  /*2920*/  FADD.FTZ R0, R3, R0 ;  /* 0x0000000003007221 */ /* 0x000fce0000010000 */
.L_x_36:
[----:B------:R-:W-:Y:S05]  /*2930*/  BSYNC.RECONVERGENT B1 ;  /* 0x0000000000017941 */ /* 0x000fea0003800200 */
.L_x_26:
[----:B------:R-:W-:-:S04]  /*2940*/  HFMA2 R3, -RZ, RZ, 0, 0 ;  /* 0x00000000ff037431 */ /* 0x000fc800000001ff */
[----:B0-----:R-:W-:Y:S05]  /*2950*/  RET.REL.NODEC R2 `(_Z20mobius_scalar_kernelPfPKfffii) ;  /* 0xffffffd402a87950 */ /* 0x001fea0003c3ffff */
.L_x_37:
[----:B------:R-:W-:-:S00]  /*2960*/  BRA `(.L_x_37) ;  /* 0xfffffffc00fc7947 */ /* 0x000fc0000383ffff */
[----:B------:R-:W-:-:S00]  /*2970*/  NOP ;  /* 0x0000000000007918 */ /* 0x000fc00000000000 */
        /* <DEDUP_REMOVED lines=8> */
.L_x_63:


//--------------------- .text._Z17mobius_add_kernelPfPKfS1_fii --------------------------
	.section	.text._Z17mobius_add_kernelPfPKfS1_fii,"ax",@progbits
	.align	128
        .global         _Z17mobius_add_kernelPfPKfS1_fii
        .type           _Z17mobius_add_kernelPfPKfS1_fii,@function
        .size           _Z17mobius_add_kernelPfPKfS1_fii,(.L_x_64 - _Z17mobius_add_kernelPfPKfS1_fii)
        .other          _Z17mobius_add_kernelPfPKfS1_fii,@"STO_CUDA_ENTRY STV_DEFAULT"
_Z17mobius_add_kernelPfPKfS1_fii:
.text._Z17mobius_add_kernelPfPKfS1_fii:
        /* <DEDUP_REMOVED lines=11> */
[----:B------:R-:W-:Y:S01]  /*00b0*/  MOV R18, RZ ;  /* 0x000000ff00127202 */ /* 0x000fe20000000f00 */
[----:B------:R-:W-:-:S04]  /*00c0*/  IMAD.MOV.U32 R16, RZ, RZ, RZ ;  /* 0x000000ffff107224 */ /* 0x000fc800078e00ff */
[----:B------:R-:W2:Y:S08]  /*00d0*/  LDC.64 R6, c[0x0][0x388] ;  /* 0x0000e200ff067b82 */ /* 0x000eb00000000a00 */
[----:B------:R-:W3:Y:S01]  /*00e0*/  LDC.64 R4, c[0x0][0x390] ;  /* 0x0000e400ff047b82 */ /* 0x000ee20000000a00 */
[----:B0-----:R-:W-:Y:S01]  /*00f0*/  ISETP.GE.AND P1, PT, R13, 0x1, PT ;  /* 0x000000010d00780c */ /* 0x001fe20003f26270 */
[----:B------:R-:W-:-:S05]  /*0100*/  IMAD R11, R0, R13, RZ ;  /* 0x0000000d000b7224 */ /* 0x000fca00078e02ff */
[----:B------:R-:W-:Y:S01]  /*0110*/  SHF.R.S32.HI R10, RZ, 0x1f, R11 ;  /* 0x0000001fff0a7819 */ /* 0x000fe2000001140b */
[----:B--2---:R-:W-:-:S04]  /*0120*/  IMAD.WIDE R6, R11, 0x4, R6 ;  /* 0x000000040b067825 */ /* 0x004fc800078e0206 */
[----:B---3--:R-:W-:Y:S02]  /*0130*/  IMAD.WIDE R4, R11, 0x4, R4 ;  /* 0x000000040b047825 */ /* 0x008fe400078e0204 */
[----:B-1----:R-:W-:Y:S05]  /*0140*/  @!P1 BRA `(.L_x_38) ;  /* 0x0000000400e09947 */ /* 0x002fea0003800000 */
[C---:B------:R-:W-:Y:S01]  /*0150*/  ISETP.GE.U32.AND P2, PT, R13.reuse, 0x8, PT ;  /* 0x000000080d00780c */ /* 0x040fe20003f46070 */
[----:B------:R-:W-:Y:S01]  /*0160*/  IMAD.MOV.U32 R18, RZ, RZ, RZ ;  /* 0x000000ffff127224 */ /* 0x000fe200078e00ff */
[----:B------:R-:W-:Y:S02]  /*0170*/  LOP3.LUT R24, R13, 0x7, RZ, 0xc0, !PT ;  /* 0x000000070d187812 */ /* 0x000fe400078ec0ff */
[----:B------:R-:W-:Y:S02]  /*0180*/  MOV R16, RZ ;  /* 0x000000ff00107202 */ /* 0x000fe40000000f00 */
[----:B------:R-:W-:Y:S02]  /*0190*/  ISETP.NE.AND P0, PT, R24, RZ, PT ;  /* 0x000000ff1800720c */ /* 0x000fe40003f05270 */
[----:B------:R-:W-:Y:S02]  /*01a0*/  MOV R15, RZ ;  /* 0x000000ff000f7202 */ /* 0x000fe40000000f00 */
[----:B------:R-:W-:-:S03]  /*01b0*/  MOV R12, RZ ;  /* 0x000000ff000c7202 */ /* 0x000fc60000000f00 */
[----:B------:R-:W-:Y:S06]  /*01c0*/  @!P2 BRA `(.L_x_39) ;  /* 0x0000000000f0a947 */ /* 0x000fec0003800000 */
[----:B------:R-:W0:Y:S01]  /*01d0*/  LDCU.64 UR6, c[0x0][0x388] ;  /* 0x00007100ff0677ac */ /* 0x000e220008000a00 */
[----:B------:R-:W-:Y:S01]  /*01e0*/  LEA R2, P2, R11, 0x10, 0x2 ;  /* 0x000000100b027811 */ /* 0x000fe200078410ff */
[----:B------:R-:W-:Y:S01]  /*01f0*/  HFMA2 R16, -RZ, RZ, 0, 0 ;  /* 0x00000000ff107431 */ /* 0x000fe200000001ff */
[----:B------:R-:W-:Y:S01]  /*0200*/  LOP3.LUT R15, R13, 0x7ffffff8, RZ, 0xc0, !PT ;  /* 0x7ffffff80d0f7812 */ /* 0x000fe200078ec0ff */
[----:B------:R-:W1:Y:S01]  /*0210*/  LDCU.64 UR8, c[0x0][0x390] ;  /* 0x00007200ff0877ac */ /* 0x000e620008000a00 */
[----:B------:R-:W-:-:S03]  /*0220*/  LEA.HI.X R3, R11, RZ, R10, 0x2, P2 ;  /* 0x000000ff0b037211 */ /* 0x000fc600010f140a */
[----:B------:R-:W-:Y:S01]  /*0230*/  IMAD.MOV R0, RZ, RZ, -R15 ;  /* 0x000000ffff007224 */ /* 0x000fe200078e0a0f */
[C---:B0-----:R-:W-:Y:S02]  /*0240*/  IADD3 R14, P3, PT, R2.reuse, UR6, RZ ;  /* 0x00000006020e7c10 */ /* 0x041fe4000ff7e0ff */
[----:B-1----:R-:W-:Y:S02]  /*0250*/  IADD3 R2, P2, PT, R2, UR8, RZ ;  /* 0x0000000802027c10 */ /* 0x002fe4000ff5e0ff */
[C---:B------:R-:W-:Y:S02]  /*0260*/  IADD3.X R25, PT, PT, R3.reuse, UR7, RZ, P3, !PT ;  /* 0x0000000703197c10 */ /* 0x040fe40009ffe4ff */
[----:B------:R-:W-:-:S09]  /*0270*/  IADD3.X R3, PT, PT, R3, UR9, RZ, P2, !PT ;  /* 0x0000000903037c10 */ /* 0x000fd200097fe4ff */
.L_x_40:
[----:B------:R-:W-:Y:S01]  /*0280*/  MOV R8, R14 ;  /* 0x0000000e00087202 */ /* 0x000fe20000000f00 */
[----:B------:R-:W2:Y:S01]  /*0290*/  LDG.E R27, desc[UR4][R2.64+-0x10] ;  /* 0xfffff004021b7981 */ /* 0x000ea2000c1e1900 */
[----:B------:R-:W-:-:S03]  /*02a0*/  MOV R9, R25 ;  /* 0x0000001900097202 */ /* 0x000fc60000000f00 */
[----:B------:R-:W3:Y:S04]  /*02b0*/  LDG.E R21, desc[UR4][R2.64+-0xc] ;  /* 0xfffff40402157981 */ /* 0x000ee8000c1e1900 */
[----:B------:R-:W4:Y:S04]  /*02c0*/  LDG.E R17, desc[UR4][R8.64+-0x10] ;  /* 0xfffff00408117981 */ /* 0x000f28000c1e1900 */
[----:B------:R-:W5:Y:S04]  /*02d0*/  LDG.E R22, desc[UR4][R8.64+-0xc] ;  /* 0xfffff40408167981 */ /* 0x000f68000c1e1900 */
[----:B------:R-:W5:Y:S04]  /*02e0*/  LDG.E R20, desc[UR4][R8.64+-0x8] ;  /* 0xfffff80408147981 */ /* 0x000f68000c1e1900 */
[----:B------:R-:W5:Y:S04]  /*02f0*/  LDG.E R23, desc[UR4][R2.64+-0x8] ;  /* 0xfffff80402177981 */ /* 0x000f68000c1e1900 */
[----:B------:R-:W5:Y:S04]  /*0300*/  LDG.E R19, desc[UR4][R8.64+-0x4] ;  /* 0xfffffc0408137981 */ /* 0x000f68000c1e1900 */
[----:B------:R-:W5:Y:S01]  /*0310*/  LDG.E R14, desc[UR4][R2.64+-0x4] ;  /* 0xfffffc04020e7981 */ /* 0x000f62000c1e1900 */
[----:B--2---:R-:W-:Y:S01]  /*0320*/  FFMA R18, R27, R27, R18 ;  /* 0x0000001b1b127223 */ /* 0x004fe20000000012 */
[C---:B----4-:R-:W-:Y:S01]  /*0330*/  FFMA R25, R17.reuse, R17, R12 ;  /* 0x0000001111197223 */ /* 0x050fe2000000000c */
[----:B------:R-:W-:Y:S01]  /*0340*/  FFMA R16, R17, R27, R16 ;  /* 0x0000001b11107223 */ /* 0x000fe20000000010 */
[----:B------:R-:W2:Y:S01]  /*0350*/  LDG.E R12, desc[UR4][R2.64] ;  /* 0x00000004020c7981 */ /* 0x000ea2000c1e1900 */
[----:B---3--:R-:W-:Y:S01]  /*0360*/  FFMA R18, R21, R21, R18 ;  /* 0x0000001515127223 */ /* 0x008fe20000000012 */
[----:B-----5:R-:W-:-:S02]  /*0370*/  FFMA R25, R22, R22, R25 ;  /* 0x0000001616197223 */ /* 0x020fc40000000019 */
[----:B------:R-:W3:Y:S01]  /*0380*/  LDG.E R17, desc[UR4][R8.64] ;  /* 0x0000000408117981 */ /* 0x000ee2000c1e1900 */
[----:B------:R-:W-:Y:S01]  /*0390*/  FFMA R22, R22, R21, R16 ;  /* 0x0000001516167223 */ /* 0x000fe20000000010 */
[C---:B------:R-:W-:Y:S02]  /*03a0*/  FFMA R26, R20.reuse, R20, R25 ;  /* 0x00000014141a7223 */ /* 0x040fe40000000019 */
[----:B------:R-:W4:Y:S04]  /*03b0*/  LDG.E R21, desc[UR4][R8.64+0x4] ;  /* 0x0000040408157981 */ /* 0x000f28000c1e1900 */
[----:B------:R-:W5:Y:S01]  /*03c0*/  LDG.E R16, desc[UR4][R2.64+0x4] ;  /* 0x0000040402107981 */ /* 0x000f62000c1e1900 */
[-C--:B------:R-:W-:Y:S01]  /*03d0*/  FFMA R27, R20, R23.reuse, R22 ;  /* 0x00000017141b7223 */ /* 0x080fe20000000016 */
[----:B------:R-:W-:-:S02]  /*03e0*/  FFMA R25, R23, R23, R18 ;  /* 0x0000001717197223 */ /* 0x000fc40000000012 */
[----:B------:R-:W5:Y:S01]  /*03f0*/  LDG.E R20, desc[UR4][R8.64+0x8] ;  /* 0x0000080408147981 */ /* 0x000f62000c1e1900 */
[----:B------:R-:W-:-:S03]  /*0400*/  FFMA R22, R19, R19, R26 ;  /* 0x0000001313167223 */ /* 0x000fc6000000001a */
[----:B------:R-:W5:Y:S01]  /*0410*/  LDG.E R23, desc[UR4][R2.64+0x8] ;  /* 0x0000080402177981 */ /* 0x000f62000c1e1900 */
[----:B------:R-:W-:-:S03]  /*0420*/  FFMA R27, R19, R14, R27 ;  /* 0x0000000e131b7223 */ /* 0x000fc6000000001b */
[----:B------:R-:W5:Y:S04]  /*0430*/  LDG.E R19, desc[UR4][R8.64+0xc] ;  /* 0x00000c0408137981 */ /* 0x000f68000c1e1900 */
[----:B------:R0:W5:Y:S01]  /*0440*/  LDG.E R18, desc[UR4][R2.64+0xc] ;  /* 0x00000c0402127981 */ /* 0x000162000c1e1900 */
[----:B------:R-:W-:Y:S01]  /*0450*/  FFMA R29, R14, R14, R25 ;  /* 0x0000000e0e1d7223 */ /* 0x000fe20000000019 */
[----:B------:R-:W-:Y:S02]  /*0460*/  IADD3 R14, P2, PT, R8, 0x20, RZ ;  /* 0x00000020080e7810 */ /* 0x000fe40007f5e0ff */
[----:B------:R-:W-:-:S03]  /*0470*/  IADD3 R0, PT, PT, R0, 0x8, RZ ;  /* 0x0000000800007810 */ /* 0x000fc60007ffe0ff */
[----:B------:R-:W-:Y:S01]  /*0480*/  IMAD.X R25, RZ, RZ, R9, P2 ;  /* 0x000000ffff197224 */ /* 0x000fe200010e0609 */
[----:B------:R-:W-:Y:S02]  /*0490*/  ISETP.NE.AND P2, PT, R0, RZ, PT ;  /* 0x000000ff0000720c */ /* 0x000fe40003f45270 */
[----:B0-----:R-:W-:-:S04]  /*04a0*/  IADD3 R2, P3, PT, R2, 0x20, RZ ;  /* 0x0000002002027810 */ /* 0x001fc80007f7e0ff */
[----:B------:R-:W-:Y:S01]  /*04b0*/  IADD3.X R3, PT, PT, RZ, R3, RZ, P3, !PT ;  /* 0x00000003ff037210 */ /* 0x000fe20001ffe4ff */
[-C--:B--2---:R-:W-:Y:S01]  /*04c0*/  FFMA R29, R12, R12.reuse, R29 ;  /* 0x0000000c0c1d7223 */ /* 0x084fe2000000001d */
[C---:B---3--:R-:W-:Y:S01]  /*04d0*/  FFMA R27, R17.reuse, R12, R27 ;  /* 0x0000000c111b7223 */ /* 0x048fe2000000001b */
[----:B------:R-:W-:-:S04]  /*04e0*/  FFMA R22, R17, R17, R22 ;  /* 0x0000001111167223 */ /* 0x000fc80000000016 */
[C---:B----4-:R-:W-:Y:S01]  /*04f0*/  FFMA R17, R21.reuse, R21, R22 ;  /* 0x0000001515117223 */ /* 0x050fe20000000016 */
[-C--:B-----5:R-:W-:Y:S01]  /*0500*/  FFMA R12, R21, R16.reuse, R27 ;  /* 0x00000010150c7223 */ /* 0x0a0fe2000000001b */
[----:B------:R-:W-:Y:S02]  /*0510*/  FFMA R16, R16, R16, R29 ;  /* 0x0000001010107223 */ /* 0x000fe4000000001d */
[C---:B------:R-:W-:Y:S01]  /*0520*/  FFMA R8, R20.reuse, R20, R17 ;  /* 0x0000001414087223 */ /* 0x040fe20000000011 */
[-C--:B------:R-:W-:Y:S01]  /*0530*/  FFMA R9, R20, R23.reuse, R12 ;  /* 0x0000001714097223 */ /* 0x080fe2000000000c */
[----:B------:R-:W-:Y:S02]  /*0540*/  FFMA R23, R23, R23, R16 ;  /* 0x0000001717177223 */ /* 0x000fe40000000010 */
[C---:B------:R-:W-:Y:S01]  /*0550*/  FFMA R12, R19.reuse, R19, R8 ;  /* 0x00000013130c7223 */ /* 0x040fe20000000008 */
[-C--:B------:R-:W-:Y:S01]  /*0560*/  FFMA R16, R19, R18.reuse, R9 ;  /* 0x0000001213107223 */ /* 0x080fe20000000009 */
[----:B------:R-:W-:Y:S01]  /*0570*/  FFMA R18, R18, R18, R23 ;  /* 0x0000001212127223 */ /* 0x000fe20000000017 */
[----:B------:R-:W-:Y:S06]  /*0580*/  @P2 BRA `(.L_x_40) ;  /* 0xfffffffc003c2947 */ /* 0x000fec000383ffff */
.L_x_39:
[----:B------:R-:W-:Y:S05]  /*0590*/  @!P0 BRA `(.L_x_38) ;  /* 0x0000000000cc8947 */ /* 0x000fea0003800000 */
[----:B------:R-:W-:Y:S02]  /*05a0*/  ISETP.GE.U32.AND P0, PT, R24, 0x4, PT ;  /* 0x000000041800780c */ /* 0x000fe40003f06070 */
[----:B------:R-:W-:-:S04]  /*05b0*/  LOP3.LUT R20, R13, 0x3, RZ, 0xc0, !PT ;  /* 0x000000030d147812 */ /* 0x000fc800078ec0ff */
[----:B------:R-:W-:-:S07]  /*05c0*/  ISETP.NE.AND P2, PT, R20, RZ, PT ;  /* 0x000000ff1400720c */ /* 0x000fce0003f45270 */
[----:B------:R-:W-:Y:S06]  /*05d0*/  @!P0 BRA `(.L_x_41) ;  /* 0x00000000005c8947 */ /* 0x000fec0003800000 */
[----:B------:R-:W-:-:S04]  /*05e0*/  IMAD.WIDE.U32 R8, R15, 0x4, R6 ;  /* 0x000000040f087825 */ /* 0x000fc800078e0006 */
[C---:B------:R-:W-:Y:S01]  /*05f0*/  IMAD.WIDE.U32 R2, R15.reuse, 0x4, R4 ;  /* 0x000000040f027825 */ /* 0x040fe200078e0004 */
        /* <DEDUP_REMOVED lines=9> */
[C---:B--2---:R-:W-:Y:S01]  /*0690*/  FFMA R12, R19.reuse, R19, R12 ;  /* 0x00000013130c7223 */ /* 0x044fe2000000000c */
[-C--:B---3--:R-:W-:Y:S01]  /*06a0*/  FFMA R16, R19, R21.reuse, R16 ;  /* 0x0000001513107223 */ /* 0x088fe20000000010 */
[----:B------:R-:W-:Y:S02]  /*06b0*/  FFMA R18, R21, R21, R18 ;  /* 0x0000001515127223 */ /* 0x000fe40000000012 */
[C---:B----4-:R-:W-:Y:S01]  /*06c0*/  FFMA R12, R23.reuse, R23, R12 ;  /* 0x00000017170c7223 */ /* 0x050fe2000000000c */
[-C--:B-----5:R-:W-:Y:S01]  /*06d0*/  FFMA R23, R23, R25.reuse, R16 ;  /* 0x0000001917177223 */ /* 0x0a0fe20000000010 */
[----:B------:R-:W-:Y:S02]  /*06e0*/  FFMA R25, R25, R25, R18 ;  /* 0x0000001919197223 */ /* 0x000fe40000000012 */
[C---:B------:R-:W-:Y:S01]  /*06f0*/  FFMA R19, R17.reuse, R17, R12 ;  /* 0x0000001111137223 */ /* 0x040fe2000000000c */
[-C--:B------:R-:W-:Y:S01]  /*0700*/  FFMA R23, R17, R0.reuse, R23 ;  /* 0x0000000011177223 */ /* 0x080fe20000000017 */
[----:B------:R-:W-:-:S02]  /*0710*/  FFMA R25, R0, R0, R25 ;  /* 0x0000000000197223 */ /* 0x000fc40000000019 */
[C---:B------:R-:W-:Y:S01]  /*0720*/  FFMA R12, R14.reuse, R14, R19 ;  /* 0x0000000e0e0c7223 */ /* 0x040fe20000000013 */
[-C--:B------:R-:W-:Y:S01]  /*0730*/  FFMA R16, R14, R22.reuse, R23 ;  /* 0x000000160e107223 */ /* 0x080fe20000000017 */
[----:B------:R-:W-:-:S07]  /*0740*/  FFMA R18, R22, R22, R25 ;  /* 0x0000001616127223 */ /* 0x000fce0000000019 */
.L_x_41:
[----:B------:R-:W-:Y:S05]  /*0750*/  @!P2 BRA `(.L_x_38) ;  /* 0x00000000005ca947 */ /* 0x000fea0003800000 */
[----:B------:R-:W-:Y:S02]  /*0760*/  ISETP.NE.AND P0, PT, R20, 0x1, PT ;  /* 0x000000011400780c */ /* 0x000fe40003f05270 */
[----:B------:R-:W-:-:S04]  /*0770*/  LOP3.LUT R13, R13, 0x1, RZ, 0xc0, !PT ;  /* 0x000000010d0d7812 */ /* 0x000fc800078ec0ff */
[----:B------:R-:W-:-:S07]  /*0780*/  ISETP.NE.U32.AND P2, PT, R13, 0x1, PT ;  /* 0x000000010d00780c */ /* 0x000fce0003f45070 */
[----:B------:R-:W-:-:S04]  /*0790*/  @P0 IMAD.WIDE.U32 R22, R15, 0x4, R6 ;  /* 0x000000040f160825 */ /* 0x000fc800078e0006 */
[C---:B------:R-:W-:Y:S01]  /*07a0*/  @P0 IMAD.WIDE.U32 R2, R15.reuse, 0x4, R4 ;  /* 0x000000040f020825 */ /* 0x040fe200078e0004 */
[----:B------:R-:W-:Y:S01]  /*07b0*/  @P0 IADD3 R15, PT, PT, R15, 0x2, RZ ;  /* 0x000000020f0f0810 */ /* 0x000fe20007ffe0ff */
[----:B------:R-:W2:Y:S04]  /*07c0*/  @P0 LDG.E R13, desc[UR4][R22.64] ;  /* 0x00000004160d0981 */ /* 0x000ea8000c1e1900 */
[----:B------:R-:W3:Y:S01]  /*07d0*/  @P0 LDG.E R17, desc[UR4][R2.64] ;  /* 0x0000000402110981 */ /* 0x000ee2000c1e1900 */
[----:B------:R-:W-:-:S03]  /*07e0*/  @!P2 IMAD.WIDE.U32 R20, R15, 0x4, R6 ;  /* 0x000000040f14a825 */ /* 0x000fc600078e0006 */
[----:B------:R-:W4:Y:S01]  /*07f0*/  @P0 LDG.E R19, desc[UR4][R22.64+0x4] ;  /* 0x0000040416130981 */ /* 0x000f22000c1e1900 */
[----:B------:R-:W-:-:S03]  /*0800*/  @!P2 IMAD.WIDE.U32 R8, R15, 0x4, R4 ;  /* 0x000000040f08a825 */ /* 0x000fc600078e0004 */
[----:B------:R-:W5:Y:S04]  /*0810*/  @P0 LDG.E R14, desc[UR4][R2.64+0x4] ;  /* 0x00000404020e0981 */ /* 0x000f68000c1e1900 */
[----:B------:R-:W5:Y:S04]  /*0820*/  @!P2 LDG.E R21, desc[UR4][R20.64] ;  /* 0x000000041415a981 */ /* 0x000f68000c1e1900 */
[----:B------:R-:W5:Y:S01]  /*0830*/  @!P2 LDG.E R9, desc[UR4][R8.64] ;  /* 0x000000040809a981 */ /* 0x000f62000c1e1900 */
[C---:B--2---:R-:W-:Y:S01]  /*0840*/  @P0 FFMA R0, R13.reuse, R13, R12 ;  /* 0x0000000d0d000223 */ /* 0x044fe2000000000c */
[-C--:B---3--:R-:W-:Y:S01]  /*0850*/  @P0 FFMA R13, R13, R17.reuse, R16 ;  /* 0x000000110d0d0223 */ /* 0x088fe20000000010 */
[----:B------:R-:W-:-:S02]  /*0860*/  @P0 FFMA R17, R17, R17, R18 ;  /* 0x0000001111110223 */ /* 0x000fc40000000012 */
[C---:B----4-:R-:W-:Y:S01]  /*0870*/  @P0 FFMA R12, R19.reuse, R19, R0 ;  /* 0x00000013130c0223 */ /* 0x050fe20000000000 */
[-C--:B-----5:R-:W-:Y:S01]  /*0880*/  @P0 FFMA R16, R19, R14.reuse, R13 ;  /* 0x0000000e13100223 */ /* 0x0a0fe2000000000d */
[----:B------:R-:W-:Y:S02]  /*0890*/  @P0 FFMA R18, R14, R14, R17 ;  /* 0x0000000e0e120223 */ /* 0x000fe40000000011 */
[C---:B------:R-:W-:Y:S01]  /*08a0*/  @!P2 FFMA R12, R21.reuse, R21, R12 ;  /* 0x00000015150ca223 */ /* 0x040fe2000000000c */
[-C--:B------:R-:W-:Y:S01]  /*08b0*/  @!P2 FFMA R16, R21, R9.reuse, R16 ;  /* 0x000000091510a223 */ /* 0x080fe20000000010 */
[----:B------:R-:W-:-:S07]  /*08c0*/  @!P2 FFMA R18, R9, R9, R18 ;  /* 0x000000090912a223 */ /* 0x000fce0000000012 */
.L_x_38:
[----:B------:R-:W0:Y:S01]  /*08d0*/  LDC R8, c[0x0][0x398] ;  /* 0x0000e600ff087b82 */ /* 0x000e220000000800 */
[----:B------:R-:W-:Y:S01]  /*08e0*/  BSSY.RECONVERGENT B0, `(.L_x_42) ;  /* 0x0000013000007945 */ /* 0x000fe20003800200 */
[C---:B0-----:R-:W-:Y:S01]  /*08f0*/  FADD R9, R8.reuse, R8 ;  /* 0x0000000808097221 */ /* 0x041fe20000000000 */
[----:B------:R-:W-:-:S03]  /*0900*/  FMUL R3, R8, R8 ;  /* 0x0000000808037220 */ /* 0x000fc60000400000 */
[----:B------:R-:W-:Y:S01]  /*0910*/  FFMA R9, R9, R16, 1 ;  /* 0x3f80000009097423 */ /* 0x000fe20000000010 */
[----:B------:R-:W-:-:S04]  /*0920*/  FMUL R0, R3, R12 ;  /* 0x0000000c03007220 */ /* 0x000fc80000400000 */
[----:B------:R-:W-:-:S05]  /*0930*/  FFMA R0, R0, R18, R9 ;  /* 0x0000001200007223 */ /* 0x000fca0000000009 */
[----:B------:R-:W-:Y:S01]  /*0940*/  FMNMX.NAN R3, R0, 9.9999999747524270788e-07, !PT ;  /* 0x358637bd00037809 */ /* 0x000fe20007820000 */
[----:B------:R-:W-:-:S03]  /*0950*/  FFMA R0, R18, R8, R9 ;  /* 0x0000000812007223 */ /* 0x000fc60000000009 */
[----:B------:R-:W0:Y:S08]  /*0960*/  MUFU.RCP R2, R3 ;  /* 0x0000000300027308 */ /* 0x000e300000001000 */
[----:B------:R-:W1:Y:S01]  /*0970*/  FCHK P0, R0, R3 ;  /* 0x0000000300007302 */ /* 0x000e620000000000 */
[----:B0-----:R-:W-:-:S04]  /*0980*/  FFMA R13, -R3, R2, 1 ;  /* 0x3f800000030d7423 */ /* 0x001fc80000000102 */
[----:B------:R-:W-:-:S04]  /*0990*/  FFMA R13, R2, R13, R2 ;  /* 0x0000000d020d7223 */ /* 0x000fc80000000002 */
[----:B------:R-:W-:-:S04]  /*09a0*/  FFMA R2, R0, R13, RZ ;  /* 0x0000000d00027223 */ /* 0x000fc800000000ff */
[----:B------:R-:W-:-:S04]  /*09b0*/  FFMA R8, -R3, R2, R0 ;  /* 0x0000000203087223 */ /* 0x000fc80000000100 */
[----:B------:R-:W-:Y:S01]  /*09c0*/  FFMA R2, R13, R8, R2 ;  /* 0x000000080d027223 */ /* 0x000fe20000000002 */
[----:B-1----:R-:W-:Y:S06]  /*09d0*/  @!P0 BRA `(.L_x_43) ;  /* 0x00000000000c8947 */ /* 0x002fec0003800000 */
[----:B------:R-:W-:-:S07]  /*09e0*/  MOV R8, 0xa00 ;  /* 0x00000a0000087802 */ /* 0x000fce0000000f00 */
[----:B------:R-:W-:Y:S05]  /*09f0*/  CALL.REL.NOINC `($__internal_2_$__cuda_sm3x_div_rn_noftz_f32_slowpath) ;  /* 0x0000000800747944 */ /* 0x000fea0003c00000 */
[----:B------:R-:W-:-:S07]  /*0a00*/  MOV R2, R0 ;  /* 0x0000000000027202 */ /* 0x000fce0000000f00 */
.L_x_43:
[----:B------:R-:W-:Y:S05]  /*0a10*/  BSYNC.RECONVERGENT B0 ;  /* 0x0000000000007941 */ /* 0x000fea0003800200 */
.L_x_42:
[----:B------:R-:W0:Y:S01]  /*0a20*/  LDC R9, c[0x0][0x398] ;  /* 0x0000e600ff097b82 */ /* 0x000e220000000800 */
[----:B------:R-:W1:Y:S01]  /*0a30*/  MUFU.RCP R0, R3 ;  /* 0x0000000300007308 */ /* 0x000e620000001000 */
[----:B------:R-:W-:Y:S01]  /*0a40*/  BSSY.RECONVERGENT B0, `(.L_x_44) ;  /* 0x000000c000007945 */ /* 0x000fe20003800200 */
[----:B-1----:R-:W-:-:S04]  /*0a50*/  FFMA R13, -R3, R0, 1 ;  /* 0x3f800000030d7423 */ /* 0x002fc80000000100 */
[----:B------:R-:W-:Y:S01]  /*0a60*/  FFMA R0, R0, R13, R0 ;  /* 0x0000000d00007223 */ /* 0x000fe20000000000 */
[----:B0-----:R-:W-:-:S04]  /*0a70*/  FFMA R12, -R12, R9, 1 ;  /* 0x3f8000000c0c7423 */ /* 0x001fc80000000109 */
[----:B------:R-:W0:Y:S01]  /*0a80*/  FCHK P0, R12, R3 ;  /* 0x000000030c007302 */ /* 0x000e220000000000 */
[----:B------:R-:W-:-:S04]  /*0a90*/  FFMA R8, R0, R12, RZ ;  /* 0x0000000c00087223 */ /* 0x000fc800000000ff */
[----:B------:R-:W-:-:S04]  /*0aa0*/  FFMA R9, -R3, R8, R12 ;  /* 0x0000000803097223 */ /* 0x000fc8000000010c */
[----:B------:R-:W-:Y:S01]  /*0ab0*/  FFMA R0, R0, R9, R8 ;  /* 0x0000000900007223 */ /* 0x000fe20000000008 */
[----:B0-----:R-:W-:Y:S06]  /*0ac0*/  @!P0 BRA `(.L_x_45) ;  /* 0x00000000000c8947 */ /* 0x001fec0003800000 */
[----:B------:R-:W-:Y:S01]  /*0ad0*/  IMAD.MOV.U32 R0, RZ, RZ, R12 ;  /* 0x000000ffff007224 */ /* 0x000fe200078e000c */
[----:B------:R-:W-:-:S07]  /*0ae0*/  MOV R8, 0xb00 ;  /* 0x00000b0000087802 */ /* 0x000fce0000000f00 */
[----:B------:R-:W-:Y:S05]  /*0af0*/  CALL.REL.NOINC `($__internal_2_$__cuda_sm3x_div_rn_noftz_f32_slowpath) ;  /* 0x0000000800347944 */ /* 0x000fea0003c00000 */
.L_x_45:
[----:B------:R-:W-:Y:S05]  /*0b00*/  BSYNC.RECONVERGENT B0 ;  /* 0x0000000000007941 */ /* 0x000fea0003800200 */
.L_x_44:
[----:B------:R-:W-:Y:S05]  /*0b10*/  @!P1 EXIT ;  /* 0x000000000000994d */ /* 0x000fea0003800000 */
[----:B------:R-:W0:Y:S01]  /*0b20*/  LDC R16, c[0x0][0x3a0] ;  /* 0x0000e800ff107b82 */ /* 0x000e220000000800 */
[----:B------:R-:W-:Y:S01]  /*0b30*/  HFMA2 R3, -RZ, RZ, 0, 0 ;  /* 0x00000000ff037431 */ /* 0x000fe200000001ff */
[C---:B0-----:R-:W-:Y:S02]  /*0b40*/  ISETP.GE.U32.AND P1, PT, R16.reuse, 0x8, PT ;  /* 0x000000081000780c */ /* 0x041fe40003f26070 */
[----:B------:R-:W-:-:S04]  /*0b50*/  LOP3.LUT R20, R16, 0x7, RZ, 0xc0, !PT ;  /* 0x0000000710147812 */ /* 0x000fc800078ec0ff */
[----:B------:R-:W-:-:S07]  /*0b60*/  ISETP.NE.AND P0, PT, R20, RZ, PT ;  /* 0x000000ff1400720c */ /* 0x000fce0003f05270 */
[----:B------:R-:W-:Y:S06]  /*0b70*/  @!P1 BRA `(.L_x_46) ;  /* 0x0000000000fc9947 */ /* 0x000fec0003800000 */
[----:B------:R-:W0:Y:S01]  /*0b80*/  LDCU.128 UR8, c[0x0][0x380] ;  /* 0x00007000ff0877ac */ /* 0x000e220008000c00 */
[C---:B------:R-:W-:Y:S02]  /*0b90*/  LEA R8, P2, R11.reuse, 0x10, 0x2 ;  /* 0x000000100b087811 */ /* 0x040fe400078410ff */
[----:B------:R-:W-:Y:S01]  /*0ba0*/  LOP3.LUT R3, R16, 0x7ffffff8, RZ, 0xc0, !PT ;  /* 0x7ffffff810037812 */ /* 0x000fe200078ec0ff */
[----:B------:R-:W1:Y:S01]  /*0bb0*/  LDCU.64 UR6, c[0x0][0x390] ;  /* 0x00007200ff0677ac */ /* 0x000e620008000a00 */
[----:B------:R-:W-:Y:S02]  /*0bc0*/  LEA.HI.X R9, R11, RZ, R10, 0x2, P2 ;  /* 0x000000ff0b097211 */ /* 0x000fe400010f140a */
[----:B------:R-:W-:Y:S02]  /*0bd0*/  IADD3 R17, PT, PT, -R3, RZ, RZ ;  /* 0x000000ff03117210 */ /* 0x000fe40007ffe1ff */
[C---:B0-----:R-:W-:Y:S02]  /*0be0*/  IADD3 R12, P3, PT, R8.reuse, UR10, RZ ;  /* 0x0000000a080c7c10 */ /* 0x041fe4000ff7e0ff */
[----:B------:R-:W-:-:S02]  /*0bf0*/  IADD3 R18, P1, PT, R8, UR8, RZ ;  /* 0x0000000808127c10 */ /* 0x000fc4000ff3e0ff */
[----:B-1----:R-:W-:Y:S02]  /*0c00*/  IADD3 R8, P2, PT, R8, UR6, RZ ;  /* 0x0000000608087c10 */ /* 0x002fe4000ff5e0ff */
[C---:B------:R-:W-:Y:S02]  /*0c10*/  IADD3.X R13, PT, PT, R9.reuse, UR11, RZ, P3, !PT ;  /* 0x0000000b090d7c10 */ /* 0x040fe40009ffe4ff */
[C---:B------:R-:W-:Y:S02]  /*0c20*/  IADD3.X R23, PT, PT, R9.reuse, UR9, RZ, P1, !PT ;  /* 0x0000000909177c10 */ /* 0x040fe40008ffe4ff */
[----:B------:R-:W-:-:S07]  /*0c30*/  IADD3.X R9, PT, PT, R9, UR7, RZ, P2, !PT ;  /* 0x0000000709097c10 */ /* 0x000fce00097fe4ff */
.L_x_47:
[----:B0-----:R-:W2:Y:S04]  /*0c40*/  LDG.E R19, desc[UR4][R8.64+-0x10] ;  /* 0xfffff00408137981 */ /* 0x001ea8000c1e1900 */
[----:B------:R-:W3:Y:S01]  /*0c50*/  LDG.E R15, desc[UR4][R12.64+-0x10] ;  /* 0xfffff0040c0f7981 */ /* 0x000ee2000c1e1900 */
[----:B--2---:R-:W-:-:S04]  /*0c60*/  FMUL R14, R19, R0 ;  /* 0x00000000130e7220 */ /* 0x004fc80000400000 */
[----:B---3--:R-:W-:Y:S01]  /*0c70*/  FFMA R19, R15, R2, R14 ;  /* 0x000000020f137223 */ /* 0x008fe2000000000e */
[----:B------:R-:W-:Y:S01]  /*0c80*/  IMAD.MOV.U32 R14, RZ, RZ, R18 ;  /* 0x000000ffff0e7224 */ /* 0x000fe200078e0012 */
[----:B------:R-:W-:-:S05]  /*0c90*/  MOV R15, R23 ;  /* 0x00000017000f7202 */ /* 0x000fca0000000f00 */
[----:B------:R0:W-:Y:S04]  /*0ca0*/  STG.E desc[UR4][R14.64+-0x10], R19 ;  /* 0xfffff0130e007986 */ /* 0x0001e8000c101904 */
[----:B------:R-:W2:Y:S04]  /*0cb0*/  LDG.E R23, desc[UR4][R8.64+-0xc] ;  /* 0xfffff40408177981 */ /* 0x000ea8000c1e1900 */
[----:B------:R-:W3:Y:S01]  /*0cc0*/  LDG.E R21, desc[UR4][R12.64+-0xc] ;  /* 0xfffff4040c157981 */ /* 0x000ee2000c1e1900 */
[----:B--2---:R-:W-:-:S04]  /*0cd0*/  FMUL R18, R23, R0 ;  /* 0x0000000017127220 */ /* 0x004fc80000400000 */
[----:B---3--:R-:W-:-:S05]  /*0ce0*/  FFMA R21, R21, R2, R18 ;  /* 0x0000000215157223 */ /* 0x008fca0000000012 */
[----:B------:R1:W-:Y:S04]  /*0cf0*/  STG.E desc[UR4][R14.64+-0xc], R21 ;  /* 0xfffff4150e007986 */ /* 0x0003e8000c101904 */
[----:B------:R-:W2:Y:S04]  /*0d00*/  LDG.E R25, desc[UR4][R8.64+-0x8] ;  /* 0xfffff80408197981 */ /* 0x000ea8000c1e1900 */
[----:B------:R-:W3:Y:S01]  /*0d10*/  LDG.E R23, desc[UR4][R12.64+-0x8] ;  /* 0xfffff8040c177981 */ /* 0x000ee2000c1e1900 */
[----:B--2---:R-:W-:-:S04]  /*0d20*/  FMUL R18, R25, R0 ;  /* 0x0000000019127220 */ /* 0x004fc80000400000 */
[----:B---3--:R-:W-:-:S05]  /*0d30*/  FFMA R23, R23, R2, R18 ;  /* 0x0000000217177223 */ /* 0x008fca0000000012 */
[----:B------:R2:W-:Y:S04]  /*0d40*/  STG.E desc[UR4][R14.64+-0x8], R23 ;  /* 0xfffff8170e007986 */ /* 0x0005e8000c101904 */
[----:B------:R-:W3:Y:S04]  /*0d50*/  LDG.E R25, desc[UR4][R8.64+-0x4] ;  /* 0xfffffc0408197981 */ /* 0x000ee8000c1e1900 */
[----:B0-----:R-:W4:Y:S01]  /*0d60*/  LDG.E R19, desc[UR4][R12.64+-0x4] ;  /* 0xfffffc040c137981 */ /* 0x001f22000c1e1900 */
[----:B---3--:R-:W-:-:S04]  /*0d70*/  FMUL R18, R25, R0 ;  /* 0x0000000019127220 */ /* 0x008fc80000400000 */
[----:B----4-:R-:W-:-:S05]  /*0d80*/  FFMA R19, R19, R2, R18 ;  /* 0x0000000213137223 */ /* 0x010fca0000000012 */
[----:B------:R0:W-:Y:S04]  /*0d90*/  STG.E desc[UR4][R14.64+-0x4], R19 ;  /* 0xfffffc130e007986 */ /* 0x0001e8000c101904 */
[----:B------:R-:W3:Y:S04]  /*0da0*/  LDG.E R25, desc[UR4][R8.64] ;  /* 0x0000000408197981 */ /* 0x000ee8000c1e1900 */
[----:B-1----:R-:W4:Y:S01]  /*0db0*/  LDG.E R21, desc[UR4][R12.64] ;  /* 0x000000040c157981 */ /* 0x002f22000c1e1900 */
[----:B---3--:R-:W-:-:S04]  /*0dc0*/  FMUL R18, R25, R0 ;  /* 0x0000000019127220 */ /* 0x008fc80000400000 */
[----:B----4-:R-:W-:-:S05]  /*0dd0*/  FFMA R21, R21, R2, R18 ;  /* 0x0000000215157223 */ /* 0x010fca0000000012 */
[----:B------:R1:W-:Y:S04]  /*0de0*/  STG.E desc[UR4][R14.64], R21 ;  /* 0x000000150e007986 */ /* 0x0003e8000c101904 */
[----:B------:R-:W3:Y:S04]  /*0df0*/  LDG.E R25, desc[UR4][R8.64+0x4] ;  /* 0x0000040408197981 */ /* 0x000ee8000c1e1900 */
[----:B--2---:R-:W2:Y:S01]  /*0e00*/  LDG.E R23, desc[UR4][R12.64+0x4] ;  /* 0x000004040c177981 */ /* 0x004ea2000c1e1900 */
[----:B---3--:R-:W-:-:S04]  /*0e10*/  FMUL R18, R25, R0 ;  /* 0x0000000019127220 */ /* 0x008fc80000400000 */
[----:B--2---:R-:W-:-:S05]  /*0e20*/  FFMA R23, R23, R2, R18 ;  /* 0x0000000217177223 */ /* 0x004fca0000000012 */
[----:B------:R2:W-:Y:S04]  /*0e30*/  STG.E desc[UR4][R14.64+0x4], R23 ;  /* 0x000004170e007986 */ /* 0x0005e8000c101904 */
[----:B------:R-:W3:Y:S04]  /*0e40*/  LDG.E R25, desc[UR4][R8.64+0x8] ;  /* 0x0000080408197981 */ /* 0x000ee8000c1e1900 */
[----:B0-----:R-:W4:Y:S01]  /*0e50*/  LDG.E R19, desc[UR4][R12.64+0x8] ;  /* 0x000008040c137981 */ /* 0x001f22000c1e1900 */
[----:B---3--:R-:W-:-:S04]  /*0e60*/  FMUL R18, R25, R0 ;  /* 0x0000000019127220 */ /* 0x008fc80000400000 */
[----:B----4-:R-:W-:-:S05]  /*0e70*/  FFMA R19, R19, R2, R18 ;  /* 0x0000000213137223 */ /* 0x010fca0000000012 */
[----:B------:R0:W-:Y:S04]  /*0e80*/  STG.E desc[UR4][R14.64+0x8], R19 ;  /* 0x000008130e007986 */ /* 0x0001e8000c101904 */
[----:B------:R3:W4:Y:S04]  /*0e90*/  LDG.E R25, desc[UR4][R8.64+0xc] ;  /* 0x00000c0408197981 */ /* 0x000728000c1e1900 */
[----:B-1----:R1:W5:Y:S01]  /*0ea0*/  LDG.E R21, desc[UR4][R12.64+0xc] ;  /* 0x00000c040c157981 */ /* 0x002362000c1e1900 */
[----:B------:R-:W-:-:S04]  /*0eb0*/  IADD3 R17, PT, PT, R17, 0x8, RZ ;  /* 0x0000000811117810 */ /* 0x000fc80007ffe0ff */
[----:B------:R-:W-:Y:S02]  /*0ec0*/  ISETP.NE.AND P1, PT, R17, RZ, PT ;  /* 0x000000ff1100720c */ /* 0x000fe40003f25270 */
[----:B---3--:R-:W-:Y:S02]  /*0ed0*/  IADD3 R8, P3, PT, R8, 0x20, RZ ;  /* 0x0000002008087810 */ /* 0x008fe40007f7e0ff */
[----:B-1----:R-:W-:Y:S02]  /*0ee0*/  IADD3 R12, P2, PT, R12, 0x20, RZ ;  /* 0x000000200c0c7810 */ /* 0x002fe40007f5e0ff */
[----:B------:R-:W-:-:S03]  /*0ef0*/  IADD3.X R9, PT, PT, RZ, R9, RZ, P3, !PT ;  /* 0x00000009ff097210 */ /* 0x000fc60001ffe4ff */
[----:B------:R-:W-:Y:S02]  /*0f00*/  IMAD.X R13, RZ, RZ, R13, P2 ;  /* 0x000000ffff0d7224 */ /* 0x000fe400010e060d */
[----:B----4-:R-:W-:-:S04]  /*0f10*/  FMUL R18, R25, R0 ;  /* 0x0000000019127220 */ /* 0x010fc80000400000 */
[----:B-----5:R-:W-:Y:S01]  /*0f20*/  FFMA R21, R21, R2, R18 ;  /* 0x0000000215157223 */ /* 0x020fe20000000012 */
[----:B------:R-:W-:-:S04]  /*0f30*/  IADD3 R18, P4, PT, R14, 0x20, RZ ;  /* 0x000000200e127810 */ /* 0x000fc80007f9e0ff */
[----:B------:R0:W-:Y:S01]  /*0f40*/  STG.E desc[UR4][R14.64+0xc], R21 ;  /* 0x00000c150e007986 */ /* 0x0001e2000c101904 */
[----:B--2---:R-:W-:Y:S01]  /*0f50*/  IADD3.X R23, PT, PT, RZ, R15, RZ, P4, !PT ;  /* 0x0000000fff177210 */ /* 0x004fe200027fe4ff */
[----:B------:R-:W-:Y:S07]  /*0f60*/  @P1 BRA `(.L_x_47) ;  /* 0xfffffffc00341947 */ /* 0x000fee000383ffff */
.L_x_46:
[----:B------:R-:W-:Y:S05]  /*0f70*/  @!P0 EXIT ;  /* 0x000000000000894d */ /* 0x000fea0003800000 */
[----:B------:R-:W-:Y:S02]  /*0f80*/  ISETP.GE.U32.AND P0, PT, R20, 0x4, PT ;  /* 0x000000041400780c */ /* 0x000fe40003f06070 */
[----:B------:R-:W-:-:S04]  /*0f90*/  LOP3.LUT R22, R16, 0x3, RZ, 0xc0, !PT ;  /* 0x0000000310167812 */ /* 0x000fc800078ec0ff */
[----:B------:R-:W-:-:S07]  /*0fa0*/  ISETP.NE.AND P1, PT, R22, RZ, PT ;  /* 0x000000ff1600720c */ /* 0x000fce0003f25270 */
[----:B------:R-:W-:Y:S06]  /*0fb0*/  @!P0 BRA `(.L_x_48) ;  /* 0x0000000000708947 */ /* 0x000fec0003800000 */
[C---:B0-----:R-:W-:Y:S01]  /*0fc0*/  IMAD.WIDE.U32 R14, R3.reuse, 0x4, R4 ;  /* 0x00000004030e7825 */ /* 0x041fe200078e0004 */
[----:B------:R-:W0:Y:S03]  /*0fd0*/  LDCU.64 UR6, c[0x0][0x380] ;  /* 0x00007000ff0677ac */ /* 0x000e260008000a00 */
[----:B------:R-:W-:Y:S01]  /*0fe0*/  IMAD.WIDE.U32 R12, R3, 0x4, R6 ;  /* 0x00000004030c7825 */ /* 0x000fe200078e0006 */
[----:B------:R-:W2:Y:S04]  /*0ff0*/  LDG.E R9, desc[UR4][R14.64] ;  /* 0x000000040e097981 */ /* 0x000ea8000c1e1900 */
[----:B------:R-:W3:Y:S01]  /*1000*/  LDG.E R17, desc[UR4][R12.64] ;  /* 0x000000040c117981 */ /* 0x000ee2000c1e1900 */
[----:B------:R-:W-:-:S05]  /*1010*/  IADD3 R19, P0, PT, R11, R3, RZ ;  /* 0x000000030b137210 */ /* 0x000fca0007f1e0ff */
[----:B------:R-:W-:Y:S01]  /*1020*/  IMAD.X R20, RZ, RZ, R10, P0 ;  /* 0x000000ffff147224 */ /* 0x000fe200000e060a */
[----:B0-----:R-:W-:Y:S01]  /*1030*/  LEA R8, P0, R19, UR6, 0x2 ;  /* 0x0000000613087c11 */ /* 0x001fe2000f8010ff */
[----:B--2---:R-:W-:-:S03]  /*1040*/  FMUL R18, R9, R0 ;  /* 0x0000000009127220 */ /* 0x004fc60000400000 */
[----:B------:R-:W-:Y:S01]  /*1050*/  LEA.HI.X R9, R19, UR7, R20, 0x2, P0 ;  /* 0x0000000713097c11 */ /* 0x000fe200080f1414 */
[----:B---3--:R-:W-:-:S05]  /*1060*/  FFMA R17, R17, R2, R18 ;  /* 0x0000000211117223 */ /* 0x008fca0000000012 */
        /* <DEDUP_REMOVED lines=12> */
[----:B0-----:R-:W3:Y:S01]  /*1130*/  LDG.E R17, desc[UR4][R12.64+0xc] ;  /* 0x00000c040c117981 */ /* 0x001ee2000c1e1900 */
[----:B------:R-:W-:Y:S01]  /*1140*/  IADD3 R3, PT, PT, R3, 0x4, RZ ;  /* 0x0000000403037810 */ /* 0x000fe20007ffe0ff */
[----:B--2---:R-:W-:-:S04]  /*1150*/  FMUL R18, R23, R0 ;  /* 0x0000000017127220 */ /* 0x004fc80000400000 */
[----:B---3--:R-:W-:-:S05]  /*1160*/  FFMA R17, R17, R2, R18 ;  /* 0x0000000211117223 */ /* 0x008fca0000000012 */
[----:B------:R1:W-:Y:S02]  /*1170*/  STG.E desc[UR4][R8.64+0xc], R17 ;  /* 0x00000c1108007986 */ /* 0x0003e4000c101904 */
.L_x_48:
[----:B------:R-:W-:Y:S05]  /*1180*/  @!P1 EXIT ;  /* 0x000000000000994d */ /* 0x000fea0003800000 */
[----:B------:R-:W-:Y:S02]  /*1190*/  ISETP.NE.AND P0, PT, R22, 0x1, PT ;  /* 0x000000011600780c */ /* 0x000fe40003f05270 */
[----:B------:R-:W-:-:S04]  /*11a0*/  LOP3.LUT R16, R16, 0x1, RZ, 0xc0, !PT ;  /* 0x0000000110107812 */ /* 0x000fc800078ec0ff */
[----:B------:R-:W-:-:S07]  /*11b0*/  ISETP.NE.U32.AND P1, PT, R16, 0x1, PT ;  /* 0x000000011000780c */ /* 0x000fce0003f25070 */
[----:B------:R-:W-:Y:S06]  /*11c0*/  @!P0 BRA `(.L_x_49) ;  /* 0x0000000000488947 */ /* 0x000fec0003800000 */
[C---:B0-----:R-:W-:Y:S01]  /*11d0*/  IMAD.WIDE.U32 R14, R3.reuse, 0x4, R4 ;  /* 0x00000004030e7825 */ /* 0x041fe200078e0004 */
[----:B------:R-:W0:Y:S03]  /*11e0*/  LDCU.64 UR6, c[0x0][0x380] ;  /* 0x00007000ff0677ac */ /* 0x000e260008000a00 */
[----:B------:R-:W-:Y:S01]  /*11f0*/  IMAD.WIDE.U32 R12, R3, 0x4, R6 ;  /* 0x00000004030c7825 */ /* 0x000fe200078e0006 */
[----:B-1----:R-:W2:Y:S04]  /*1200*/  LDG.E R9, desc[UR4][R14.64] ;  /* 0x000000040e097981 */ /* 0x002ea8000c1e1900 */
[----:B------:R-:W3:Y:S01]  /*1210*/  LDG.E R17, desc[UR4][R12.64] ;  /* 0x000000040c117981 */ /* 0x000ee2000c1e1900 */
[----:B------:R-:W-:-:S04]  /*1220*/  IADD3 R18, P0, PT, R11, R3, RZ ;  /* 0x000000030b127210 */ /* 0x000fc80007f1e0ff */
[----:B------:R-:W-:Y:S02]  /*1230*/  IADD3.X R19, PT, PT, RZ, R10, RZ, P0, !PT ;  /* 0x0000000aff137210 */ /* 0x000fe400007fe4ff */
[----:B0-----:R-:W-:Y:S01]  /*1240*/  LEA R8, P0, R18, UR6, 0x2 ;  /* 0x0000000612087c11 */ /* 0x001fe2000f8010ff */
[----:B--2---:R-:W-:-:S03]  /*1250*/  FMUL R16, R9, R0 ;  /* 0x0000000009107220 */ /* 0x004fc60000400000 */
[----:B------:R-:W-:Y:S01]  /*1260*/  LEA.HI.X R9, R18, UR7, R19, 0x2, P0 ;  /* 0x0000000712097c11 */ /* 0x000fe200080f1413 */
[----:B---3--:R-:W-:-:S05]  /*1270*/  FFMA R17, R17, R2, R16 ;  /* 0x0000000211117223 */ /* 0x008fca0000000010 */
[----:B------:R2:W-:Y:S04]  /*1280*/  STG.E desc[UR4][R8.64], R17 ;  /* 0x0000001108007986 */ /* 0x0005e8000c101904 */
[----:B------:R-:W3:Y:S04]  /*1290*/  LDG.E R21, desc[UR4][R14.64+0x4] ;  /* 0x000004040e157981 */ /* 0x000ee8000c1e1900 */
[----:B------:R-:W4:Y:S01]  /*12a0*/  LDG.E R19, desc[UR4][R12.64+0x4] ;  /* 0x000004040c137981 */ /* 0x000f22000c1e1900 */
[----:B------:R-:W-:Y:S02]  /*12b0*/  VIADD R3, R3, 0x2 ;  /* 0x0000000203037836 */ /* 0x000fe40000000000 */
[----:B---3--:R-:W-:-:S04]  /*12c0*/  FMUL R16, R21, R0 ;  /* 0x0000000015107220 */ /* 0x008fc80000400000 */
[----:B----4-:R-:W-:-:S05]  /*12d0*/  FFMA R19, R19, R2, R16 ;  /* 0x0000000213137223 */ /* 0x010fca0000000010 */
[----:B------:R2:W-:Y:S02]  /*12e0*/  STG.E desc[UR4][R8.64+0x4], R19 ;  /* 0x0000041308007986 */ /* 0x0005e4000c101904 */
.L_x_49:
[----:B------:R-:W-:Y:S05]  /*12f0*/  @P1 EXIT ;  /* 0x000000000000194d */ /* 0x000fea0003800000 */
[C---:B------:R-:W-:Y:S01]  /*1300*/  IMAD.WIDE.U32 R4, R3.reuse, 0x4, R4 ;  /* 0x0000000403047825 */ /* 0x040fe200078e0004 */
[----:B------:R-:W1:Y:S03]  /*1310*/  LDCU.64 UR6, c[0x0][0x380] ;  /* 0x00007000ff0677ac */ /* 0x000e660008000a00 */
[----:B------:R-:W-:Y:S02]  /*1320*/  IMAD.WIDE.U32 R6, R3, 0x4, R6 ;  /* 0x0000000403067825 */ /* 0x000fe400078e0006 */
[----:B------:R-:W3:Y:S04]  /*1330*/  LDG.E R5, desc[UR4][R4.64] ;  /* 0x0000000404057981 */ /* 0x000ee8000c1e1900 */
[----:B------:R-:W4:Y:S01]  /*1340*/  LDG.E R7, desc[UR4][R6.64] ;  /* 0x0000000406077981 */ /* 0x000f22000c1e1900 */
[----:B------:R-:W-:-:S04]  /*1350*/  IADD3 R3, P0, PT, R11, R3, RZ ;  /* 0x000000030b037210 */ /* 0x000fc80007f1e0ff */
[----:B------:R-:W-:Y:S02]  /*1360*/  IADD3.X R10, PT, PT, RZ, R10, RZ, P0, !PT ;  /* 0x0000000aff0a7210 */ /* 0x000fe400007fe4ff */
[----:B-12---:R-:W-:-:S04]  /*1370*/  LEA R8, P0, R3, UR6, 0x2 ;  /* 0x0000000603087c11 */ /* 0x006fc8000f8010ff */
[----:B------:R-:W-:Y:S01]  /*1380*/  LEA.HI.X R9, R3, UR7, R10, 0x2, P0 ;  /* 0x0000000703097c11 */ /* 0x000fe200080f140a */
[----:B---3--:R-:W-:-:S04]  /*1390*/  FMUL R0, R5, R0 ;  /* 0x0000000005007220 */ /* 0x008fc80000400000 */
[----:B----4-:R-:W-:-:S05]  /*13a0*/  FFMA R3, R7, R2, R0 ;  /* 0x0000000207037223 */ /* 0x010fca0000000000 */
[----:B------:R-:W-:Y:S01]  /*13b0*/  STG.E desc[UR4][R8.64], R3 ;  /* 0x0000000308007986 */ /* 0x000fe2000c101904 */
[----:B------:R-:W-:Y:S05]  /*13c0*/  EXIT ;  /* 0x000000000000794d */ /* 0x000fea0003800000 */
        .weak           $__internal_2_$__cuda_sm3x_div_rn_noftz_f32_slowpath
        .type           $__internal_2_$__cuda_sm3x_div_rn_noftz_f32_slowpath,@function
        .size           $__internal_2_$__cuda_sm3x_div_rn_noftz_f32_slowpath,(.L_x_64 - $__internal_2_$__cuda_sm3x_div_rn_noftz_f32_slowpath)
$__internal_2_$__cuda_sm3x_div_rn_noftz_f32_slowpath:
[----:B------:R-:W-:Y:S01]  /*13d0*/  SHF.R.U32.HI R13, RZ, 0x17, R3 ;  /* 0x00000017ff0d7819 */ /* 0x000fe20000011603 */
[----:B------:R-:W-:Y:S01]  /*13e0*/  BSSY.RECONVERGENT B1, `(.L_x_50) ;  /* 0x0000063000017945 */ /* 0x000fe20003800200 */
[----:B------:R-:W-:Y:S02]  /*13f0*/  SHF.R.U32.HI R9, RZ, 0x17, R0 ;  /* 0x00000017ff097819 */ /* 0x000fe40000011600 */
[----:B------:R-:W-:Y:S02]  /*1400*/  LOP3.LUT R13, R13, 0xff, RZ, 0xc0, !PT ;  /* 0x000000ff0d0d7812 */ /* 0x000fe400078ec0ff */
[----:B------:R-:W-:Y:S02]  /*1410*/  LOP3.LUT R18, R9, 0xff, RZ, 0xc0, !PT ;  /* 0x000000ff09127812 */ /* 0x000fe400078ec0ff */
[----:B------:R-:W-:Y:S02]  /*1420*/  IADD3 R16, PT, PT, R13, -0x1, RZ ;  /* 0xffffffff0d107810 */ /* 0x000fe40007ffe0ff */
[----:B------:R-:W-:Y:S01]  /*1430*/  MOV R15, R3 ;  /* 0x00000003000f7202 */ /* 0x000fe20000000f00 */
[----:B------:R-:W-:Y:S01]  /*1440*/  VIADD R14, R18, 0xffffffff ;  /* 0xffffffff120e7836 */ /* 0x000fe20000000000 */
[----:B------:R-:W-:-:S04]  /*1450*/  ISETP.GT.U32.AND P0, PT, R16, 0xfd, PT ;  /* 0x000000fd1000780c */ /* 0x000fc80003f04070 */
[----:B------:R-:W-:-:S13]  /*1460*/  ISETP.GT.U32.OR P0, PT, R14, 0xfd, P0 ;  /* 0x000000fd0e00780c */ /* 0x000fda0000704470 */
[----:B------:R-:W-:Y:S01]  /*1470*/  @!P0 MOV R9, RZ ;  /* 0x000000ff00098202 */ /* 0x000fe20000000f00 */
[----:B------:R-:W-:Y:S06]  /*1480*/  @!P0 BRA `(.L_x_51) ;  /* 0x00000000005c8947 */ /* 0x000fec0003800000 */
[----:B------:R-:W-:Y:S02]  /*1490*/  FSETP.GTU.FTZ.AND P0, PT, |R0|, +INF , PT ;  /* 0x7f8000000000780b */ /* 0x000fe40003f1c200 */
[----:B------:R-:W-:-:S04]  /*14a0*/  FSETP.GTU.FTZ.AND P2, PT, |R3|, +INF , PT ;  /* 0x7f8000000300780b */ /* 0x000fc80003f5c200 */
        /* <DEDUP_REMOVED lines=21> */
.L_x_51:
        /* <DEDUP_REMOVED lines=29> */
[-CC-:B------:R-:W-:Y:S01]  /*17d0*/  FFMA.RZ R9, R15, R17.reuse, R18.reuse ;  /* 0x000000110f097223 */ /* 0x180fe2000000c012 */
[----:B------:R-:W-:Y:S01]  /*17e0*/  IADD3 R16, PT, PT, R19, 0x20, RZ ;  /* 0x0000002013107810 */ /* 0x000fe20007ffe0ff */
[-CC-:B------:R-:W-:Y:S01]  /*17f0*/  FFMA.RM R14, R15, R17.reuse, R18.reuse ;  /* 0x000000110f0e7223 */ /* 0x180fe20000004012 */
[----:B------:R-:W-:Y:S02]  /*1800*/  ISETP.NE.AND P3, PT, R19, RZ, PT ;  /* 0x000000ff1300720c */ /* 0x000fe40003f65270 */
[----:B------:R-:W-:Y:S01]  /*1810*/  LOP3.LUT R13, R9, 0x7fffff, RZ, 0xc0, !PT ;  /* 0x007fffff090d7812 */ /* 0x000fe200078ec0ff */
[----:B------:R-:W-:Y:S01]  /*1820*/  FFMA.RP R9, R15, R17, R18 ;  /* 0x000000110f097223 */ /* 0x000fe20000008012 */
[----:B------:R-:W-:Y:S01]  /*1830*/  IMAD.MOV R15, RZ, RZ, -R19 ;  /* 0x000000ffff0f7224 */ /* 0x000fe200078e0a13 */
[----:B------:R-:W-:Y:S02]  /*1840*/  ISETP.NE.AND P2, PT, R19, RZ, PT ;  /* 0x000000ff1300720c */ /* 0x000fe40003f45270 */
[----:B------:R-:W-:-:S02]  /*1850*/  LOP3.LUT R13, R13, 0x800000, RZ, 0xfc, !PT ;  /* 0x008000000d0d7812 */ /* 0x000fc400078efcff */
[----:B------:R-:W-:Y:S02]  /*1860*/  FSETP.NEU.FTZ.AND P0, PT, R9, R14, PT ;  /* 0x0000000e0900720b */ /* 0x000fe40003f1d000 */
[----:B------:R-:W-:Y:S02]  /*1870*/  SHF.L.U32 R16, R13, R16, RZ ;  /* 0x000000100d107219 */ /* 0x000fe400000006ff */
[----:B------:R-:W-:Y:S02]  /*1880*/  SEL R14, R15, RZ, P3 ;  /* 0x000000ff0f0e7207 */ /* 0x000fe40001800000 */
[----:B------:R-:W-:Y:S02]  /*1890*/  ISETP.NE.AND P2, PT, R16, RZ, P2 ;  /* 0x000000ff1000720c */ /* 0x000fe40001745270 */
[----:B------:R-:W-:Y:S02]  /*18a0*/  SHF.R.U32.HI R14, RZ, R14, R13 ;  /* 0x0000000eff0e7219 */ /* 0x000fe4000001160d */
[----:B------:R-:W-:-:S02]  /*18b0*/  PLOP3.LUT P0, PT, P0, P2, PT, 0xf8, 0x8f ;  /* 0x00000000008f781c */ /* 0x000fc40000705f70 */
[----:B------:R-:W-:Y:S02]  /*18c0*/  SHF.R.U32.HI R16, RZ, 0x1, R14 ;  /* 0x00000001ff107819 */ /* 0x000fe4000001160e */
[----:B------:R-:W-:-:S04]  /*18d0*/  SEL R9, RZ, 0x1, !P0 ;  /* 0x00000001ff097807 */ /* 0x000fc80004000000 */
[----:B------:R-:W-:-:S04]  /*18e0*/  LOP3.LUT R9, R9, 0x1, R16, 0xf8, !PT ;  /* 0x0000000109097812 */ /* 0x000fc800078ef810 */
[----:B------:R-:W-:-:S04]  /*18f0*/  LOP3.LUT R9, R9, R14, RZ, 0xc0, !PT ;  /* 0x0000000e09097212 */ /* 0x000fc800078ec0ff */
[----:B------:R-:W-:-:S04]  /*1900*/  IADD3 R9, PT, PT, R16, R9, RZ ;  /* 0x0000000910097210 */ /* 0x000fc80007ffe0ff */
[----:B------:R-:W-:Y:S01]  /*1910*/  LOP3.LUT R0, R9, R0, RZ, 0xfc, !PT ;  /* 0x0000000009007212 */ /* 0x000fe200078efcff */
[----:B------:R-:W-:Y:S06]  /*1920*/  BRA `(.L_x_59) ;  /* 0x0000000000107947 */ /* 0x000fec0003800000 */
.L_x_58:
[----:B------:R-:W-:-:S04]  /*1930*/  LOP3.LUT R0, R0, 0x80000000, RZ, 0xc0, !PT ;  /* 0x8000000000007812 */ /* 0x000fc800078ec0ff */
[----:B------:R-:W-:Y:S01]  /*1940*/  LOP3.LUT R0, R0, 0x7f800000, RZ, 0xfc, !PT ;  /* 0x7f80000000007812 */ /* 0x000fe200078efcff */
[----:B------:R-:W-:Y:S06]  /*1950*/  BRA `(.L_x_59) ;  /* 0x0000000000047947 */ /* 0x000fec0003800000 */
.L_x_57:
[----:B------:R-:W-:-:S07]  /*1960*/  LEA R0, R14, R0, 0x17 ;  /* 0x000000000e007211 */ /* 0x000fce00078eb8ff */
.L_x_59:
[----:B------:R-:W-:Y:S05]  /*1970*/  BSYNC.RECONVERGENT B2 ;  /* 0x0000000000027941 */ /* 0x000fea0003800200 */
.L_x_56:
[----:B------:R-:W-:Y:S05]  /*1980*/  BRA `(.L_x_60) ;  /* 0x0000000000207947 */ /* 0x000fea0003800000 */
.L_x_55:
[----:B------:R-:W-:-:S04]  /*1990*/  LOP3.LUT R0, R15, 0x80000000, R0, 0x48, !PT ;  /* 0x800000000f007812 */ /* 0x000fc800078e4800 */
[----:B------:R-:W-:Y:S01]  /*19a0*/  LOP3.LUT R0, R0, 0x7f800000, RZ, 0xfc, !PT ;  /* 0x7f80000000007812 */ /* 0x000fe200078efcff */
[----:B------:R-:W-:Y:S06]  /*19b0*/  BRA `(.L_x_60) ;  /* 0x0000000000147947 */ /* 0x000fec0003800000 */
.L_x_54:
[----:B------:R-:W-:Y:S01]  /*19c0*/  LOP3.LUT R0, R15, 0x80000000, R0, 0x48, !PT ;  /* 0x800000000f007812 */ /* 0x000fe200078e4800 */
[----:B------:R-:W-:Y:S06]  /*19d0*/  BRA `(.L_x_60) ;  /* 0x00000000000c7947 */ /* 0x000fec0003800000 */
.L_x_53:
[----:B------:R-:W0:Y:S01]  /*19e0*/  MUFU.RSQ R0, -QNAN ;  /* 0xffc0000000007908 */ /* 0x000e220000001400 */
[----:B------:R-:W-:Y:S05]  /*19f0*/  BRA `(.L_x_60) ;  /* 0x0000000000047947 */ /* 0x000fea0003800000 */
.L_x_52:
[----:B------:R-:W-:-:S07]  /*1a00*/  FADD.FTZ R0, R0, R3 ;  /* 0x0000000300007221 */ /* 0x000fce0000010000 */
.L_x_60:
[----:B------:R-:W-:Y:S05]  /*1a10*/  BSYNC.RECONVERGENT B1 ;  /* 0x0000000000017941 */ /* 0x000fea0003800200 */
.L_x_50:
[----:B------:R-:W-:-:S04]  /*1a20*/  HFMA2 R9, -RZ, RZ, 0, 0 ;  /* 0x00000000ff097431 */ /* 0x000fc800000001ff */
[----:B0-----:R-:W-:Y:S05]  /*1a30*/  RET.REL.NODEC R8 `(_Z17mobius_add_kernelPfPKfS1_fii) ;  /* 0xffffffe408707950 */ /* 0x001fea0003c3ffff */
.L_x_61:
        /* <DEDUP_REMOVED lines=12> */
.L_x_64:


//--------------------- .nv.shared.reserved.0     --------------------------
	.section	.nv.shared.reserved.0,"aw",@nobits
	.weak		__nv_reservedSMEM_offset_0_alias
	.size		__nv_reservedSMEM_offset_0_alias, 0, 64
	.other		__nv_reservedSMEM_offset_0_alias,@"STO_CUDA_RESERVED_SHARED STV_DEFAULT"
__nv_reservedSMEM_offset_0_alias:
	.zero		0
	.zero		64


//--------------------- .nv.constant0._Z20mobius_scalar_kernelPfPKfffii --------------------------
	.section	.nv.constant0._Z20mobius_scalar_kernelPfPKfffii,"a",@progbits
	.sectionflags	@""
	.align	4
.nv.constant0._Z20mobius_scalar_kernelPfPKfffii:
	.zero		928


//--------------------- .nv.constant0._Z17mobius_add_kernelPfPKfS1_fii --------------------------
	.section	.nv.constant0._Z17mobius_add_kernelPfPKfS1_fii,"a",@progbits
	.sectionflags	@""
	.align	4
.nv.constant0._Z17mobius_add_kernelPfPKfS1_fii:
	.zero		932


//--------------------- SYMBOLS --------------------------

	.type		.nv.reservedSmem.offset0,@object
	.size		.nv.reservedSmem.offset0,0x4
